//
// Generated by NVIDIA NVVM Compiler
//
// Compiler Build ID: CL-36424714
// Cuda compilation tools, release 13.0, V13.0.88
// Based on NVVM 20.0.0
//

.version 9.0
.target sm_100
.address_size 64

	// .globl	_Z7gpu_mmcP17curandStateXORWOWPii
.global .align 4 .b8 precalc_xorwow_matrix[102400];
.global .align 4 .b8 precalc_xorwow_offset_matrix[102400];
.global .align 4 .b8 mrg32k3aM1[2304];
.global .align 4 .b8 mrg32k3aM2[2304];
.global .align 4 .b8 mrg32k3aM1SubSeq[2016];
.global .align 4 .b8 mrg32k3aM2SubSeq[2016];
.global .align 4 .b8 mrg32k3aM1Seq[2304];
.global .align 4 .b8 mrg32k3aM2Seq[2304];
.const .align 8 .b8 __cr_lgamma_table[72];

.visible .entry _Z7gpu_mmcP17curandStateXORWOWPii(
	.param .u64 .ptr .align 1 _Z7gpu_mmcP17curandStateXORWOWPii_param_0,
	.param .u64 .ptr .align 1 _Z7gpu_mmcP17curandStateXORWOWPii_param_1,
	.param .u32 _Z7gpu_mmcP17curandStateXORWOWPii_param_2
)
{
	.reg .pred 	%p<12>;
	.reg .b32 	%r<213>;
	.reg .b32 	%f<32>;
	.reg .b64 	%rd<7>;
	.reg .b64 	%fd<2>;

	ld.param.u64 	%rd3, [_Z7gpu_mmcP17curandStateXORWOWPii_param_0];
	ld.param.u64 	%rd2, [_Z7gpu_mmcP17curandStateXORWOWPii_param_1];
	ld.param.u32 	%r69, [_Z7gpu_mmcP17curandStateXORWOWPii_param_2];
	cvta.to.global.u64 	%rd4, %rd3;
	mov.u32 	%r71, %ctaid.x;
	mov.u32 	%r1, %ntid.x;
	mov.u32 	%r72, %tid.x;
	mad.lo.s32 	%r2, %r71, %r1, %r72;
	mul.wide.s32 	%rd5, %r2, 48;
	add.s64 	%rd1, %rd4, %rd5;
	ld.global.v2.u32 	{%r211, %r210}, [%rd1];
	ld.global.v2.u32 	{%r209, %r208}, [%rd1+8];
	ld.global.v2.u32 	{%r207, %r206}, [%rd1+16];
	ld.global.v2.u32 	{%r9, %r10}, [%rd1+24];
	ld.global.f32 	%f1, [%rd1+32];
	ld.global.f64 	%fd1, [%rd1+40];
	setp.ge.s32 	%p1, %r2, %r69;
	mov.b32 	%r212, 0;
	@%p1 bra 	$L__BB0_9;
	mov.u32 	%r75, %nctaid.x;
	mul.lo.s32 	%r76, %r75, %r1;
	add.s32 	%r77, %r2, %r76;
	max.s32 	%r78, %r69, %r77;
	setp.lt.s32 	%p2, %r77, %r69;
	selp.u32 	%r79, 1, 0, %p2;
	add.s32 	%r80, %r77, %r79;
	sub.s32 	%r81, %r78, %r80;
	div.u32 	%r82, %r81, %r76;
	add.s32 	%r83, %r82, %r79;
	add.s32 	%r11, %r83, 1;
	and.b32  	%r12, %r11, 3;
	setp.lt.u32 	%p3, %r83, 3;
	mov.b32 	%r212, 0;
	@%p3 bra 	$L__BB0_5;
	and.b32  	%r85, %r11, -4;
	add.s32 	%r177, %r211, 1449748;
	neg.s32 	%r176, %r85;
	mov.b32 	%r212, 0;
$L__BB0_3:
	shr.u32 	%r86, %r210, 2;
	xor.b32  	%r87, %r86, %r210;
	shl.b32 	%r88, %r206, 4;
	shl.b32 	%r89, %r87, 1;
	xor.b32  	%r90, %r88, %r89;
	xor.b32  	%r91, %r90, %r206;
	xor.b32  	%r92, %r91, %r87;
	add.s32 	%r93, %r177, %r92;
	add.s32 	%r94, %r93, -1087311;
	cvt.rn.f32.u32 	%f2, %r94;
	fma.rn.f32 	%f3, %f2, 0f2F800000, 0f2F000000;
	shr.u32 	%r95, %r209, 2;
	xor.b32  	%r96, %r95, %r209;
	shl.b32 	%r97, %r92, 4;
	shl.b32 	%r98, %r96, 1;
	xor.b32  	%r99, %r98, %r97;
	xor.b32  	%r100, %r99, %r96;
	xor.b32  	%r101, %r100, %r92;
	add.s32 	%r102, %r177, %r101;
	add.s32 	%r103, %r102, -724874;
	cvt.rn.f32.u32 	%f4, %r103;
	fma.rn.f32 	%f5, %f4, 0f2F800000, 0f2F000000;
	mul.f32 	%f6, %f5, %f5;
	fma.rn.f32 	%f7, %f3, %f3, %f6;
	setp.le.f32 	%p4, %f7, 0f3F800000;
	selp.u32 	%r104, 1, 0, %p4;
	add.s32 	%r105, %r212, %r104;
	shr.u32 	%r106, %r208, 2;
	xor.b32  	%r107, %r106, %r208;
	shl.b32 	%r108, %r101, 4;
	shl.b32 	%r109, %r107, 1;
	xor.b32  	%r110, %r108, %r109;
	xor.b32  	%r111, %r110, %r101;
	xor.b32  	%r112, %r111, %r107;
	add.s32 	%r113, %r177, %r112;
	add.s32 	%r114, %r113, -362437;
	cvt.rn.f32.u32 	%f8, %r114;
	fma.rn.f32 	%f9, %f8, 0f2F800000, 0f2F000000;
	shr.u32 	%r115, %r207, 2;
	xor.b32  	%r116, %r115, %r207;
	shl.b32 	%r117, %r112, 4;
	shl.b32 	%r118, %r116, 1;
	xor.b32  	%r119, %r118, %r117;
	xor.b32  	%r120, %r119, %r116;
	xor.b32  	%r210, %r120, %r112;
	shr.u32 	%r121, %r206, 2;
	xor.b32  	%r122, %r121, %r206;
	shl.b32 	%r123, %r210, 4;
	shl.b32 	%r124, %r122, 1;
	xor.b32  	%r125, %r123, %r124;
	xor.b32  	%r126, %r125, %r210;
	xor.b32  	%r209, %r126, %r122;
	shr.u32 	%r127, %r92, 2;
	xor.b32  	%r128, %r127, %r92;
	shl.b32 	%r129, %r209, 4;
	shl.b32 	%r130, %r128, 1;
	xor.b32  	%r131, %r130, %r129;
	xor.b32  	%r132, %r131, %r128;
	xor.b32  	%r208, %r132, %r209;
	shr.u32 	%r133, %r101, 2;
	xor.b32  	%r134, %r133, %r101;
	shl.b32 	%r135, %r208, 4;
	shl.b32 	%r136, %r134, 1;
	xor.b32  	%r137, %r135, %r136;
	xor.b32  	%r138, %r137, %r208;
	xor.b32  	%r207, %r138, %r134;
	shr.u32 	%r139, %r112, 2;
	xor.b32  	%r140, %r139, %r112;
	shl.b32 	%r141, %r207, 4;
	shl.b32 	%r142, %r140, 1;
	xor.b32  	%r143, %r142, %r141;
	xor.b32  	%r144, %r143, %r140;
	xor.b32  	%r206, %r144, %r207;
	add.s32 	%r145, %r177, %r206;
	add.s32 	%r146, %r210, %r177;
	cvt.rn.f32.u32 	%f10, %r146;
	fma.rn.f32 	%f11, %f10, 0f2F800000, 0f2F000000;
	mul.f32 	%f12, %f11, %f11;
	fma.rn.f32 	%f13, %f9, %f9, %f12;
	setp.le.f32 	%p5, %f13, 0f3F800000;
	selp.u32 	%r147, 1, 0, %p5;
	add.s32 	%r148, %r105, %r147;
	add.s32 	%r149, %r177, %r209;
	add.s32 	%r150, %r149, 362437;
	cvt.rn.f32.u32 	%f14, %r150;
	fma.rn.f32 	%f15, %f14, 0f2F800000, 0f2F000000;
	add.s32 	%r151, %r177, %r208;
	add.s32 	%r152, %r151, 724874;
	cvt.rn.f32.u32 	%f16, %r152;
	fma.rn.f32 	%f17, %f16, 0f2F800000, 0f2F000000;
	mul.f32 	%f18, %f17, %f17;
	fma.rn.f32 	%f19, %f15, %f15, %f18;
	setp.le.f32 	%p6, %f19, 0f3F800000;
	selp.u32 	%r153, 1, 0, %p6;
	add.s32 	%r154, %r148, %r153;
	add.s32 	%r155, %r177, %r207;
	add.s32 	%r156, %r155, 1087311;
	cvt.rn.f32.u32 	%f20, %r156;
	fma.rn.f32 	%f21, %f20, 0f2F800000, 0f2F000000;
	add.s32 	%r157, %r145, 1449748;
	cvt.rn.f32.u32 	%f22, %r157;
	fma.rn.f32 	%f23, %f22, 0f2F800000, 0f2F000000;
	mul.f32 	%f24, %f23, %f23;
	fma.rn.f32 	%f25, %f21, %f21, %f24;
	setp.le.f32 	%p7, %f25, 0f3F800000;
	selp.u32 	%r158, 1, 0, %p7;
	add.s32 	%r212, %r154, %r158;
	add.s32 	%r177, %r177, 2899496;
	add.s32 	%r176, %r176, 4;
	setp.ne.s32 	%p8, %r176, 0;
	@%p8 bra 	$L__BB0_3;
	add.s32 	%r211, %r177, -1449748;
$L__BB0_5:
	setp.eq.s32 	%p9, %r12, 0;
	@%p9 bra 	$L__BB0_9;
	add.s32 	%r199, %r211, 362437;
	neg.s32 	%r198, %r12;
$L__BB0_7:
	.pragma "nounroll";
	mov.u32 	%r53, %r208;
	mov.u32 	%r208, %r206;
	mov.u32 	%r54, %r207;
	shr.u32 	%r159, %r210, 2;
	xor.b32  	%r160, %r159, %r210;
	shl.b32 	%r161, %r208, 4;
	shl.b32 	%r162, %r160, 1;
	xor.b32  	%r163, %r161, %r162;
	xor.b32  	%r164, %r163, %r208;
	xor.b32  	%r207, %r164, %r160;
	add.s32 	%r165, %r199, %r207;
	cvt.rn.f32.u32 	%f26, %r165;
	fma.rn.f32 	%f27, %f26, 0f2F800000, 0f2F000000;
	shr.u32 	%r166, %r209, 2;
	xor.b32  	%r167, %r166, %r209;
	shl.b32 	%r168, %r207, 4;
	shl.b32 	%r169, %r167, 1;
	xor.b32  	%r170, %r169, %r168;
	xor.b32  	%r171, %r170, %r167;
	xor.b32  	%r206, %r171, %r207;
	add.s32 	%r172, %r199, %r206;
	add.s32 	%r173, %r172, 362437;
	cvt.rn.f32.u32 	%f28, %r173;
	fma.rn.f32 	%f29, %f28, 0f2F800000, 0f2F000000;
	mul.f32 	%f30, %f29, %f29;
	fma.rn.f32 	%f31, %f27, %f27, %f30;
	setp.le.f32 	%p10, %f31, 0f3F800000;
	selp.u32 	%r174, 1, 0, %p10;
	add.s32 	%r212, %r212, %r174;
	add.s32 	%r199, %r199, 724874;
	add.s32 	%r198, %r198, 1;
	setp.ne.s32 	%p11, %r198, 0;
	mov.u32 	%r209, %r54;
	mov.u32 	%r210, %r53;
	@%p11 bra 	$L__BB0_7;
	add.s32 	%r211, %r199, -362437;
	mov.u32 	%r209, %r54;
	mov.u32 	%r210, %r53;
$L__BB0_9:
	cvta.to.global.u64 	%rd6, %rd2;
	atom.global.add.u32 	%r175, [%rd6], %r212;
	st.global.v2.u32 	[%rd1], {%r211, %r210};
	st.global.v2.u32 	[%rd1+8], {%r209, %r208};
	st.global.v2.u32 	[%rd1+16], {%r207, %r206};
	st.global.v2.u32 	[%rd1+24], {%r9, %r10};
	st.global.f32 	[%rd1+32], %f1;
	st.global.f64 	[%rd1+40], %fd1;
	ret;

}
	// .globl	_Z12setup_kernelP17curandStateXORWOWi
.visible .entry _Z12setup_kernelP17curandStateXORWOWi(
	.param .u64 .ptr .align 1 _Z12setup_kernelP17curandStateXORWOWi_param_0,
	.param .u32 _Z12setup_kernelP17curandStateXORWOWi_param_1
)
{
	.reg .pred 	%p<25>;
	.reg .b32 	%r<414>;
	.reg .b64 	%rd<19>;

	ld.param.u64 	%rd8, [_Z12setup_kernelP17curandStateXORWOWi_param_0];
	ld.param.u32 	%r183, [_Z12setup_kernelP17curandStateXORWOWi_param_1];
	mov.u32 	%r184, %ctaid.x;
	mov.u32 	%r185, %ntid.x;
	mov.u32 	%r186, %tid.x;
	mad.lo.s32 	%r1, %r184, %r185, %r186;
	setp.ge.s32 	%p1, %r1, %r183;
	@%p1 bra 	$L__BB1_44;
	cvta.to.global.u64 	%rd10, %rd8;
	// begin inline asm
	mov.u64 	%rd9, %clock64;
	// end inline asm
	cvt.s64.s32 	%rd18, %r1;
	mul.wide.s32 	%rd11, %r1, 48;
	add.s64 	%rd2, %rd10, %rd11;
	cvt.u32.u64 	%r187, %rd9;
	xor.b32  	%r188, %r187, -1429050551;
	mul.lo.s32 	%r189, %r188, 1099087573;
	{ .reg .b32 tmp; mov.b64 {tmp, %r190}, %rd9; }
	xor.b32  	%r191, %r190, -136515619;
	mul.lo.s32 	%r192, %r191, -1703105765;
	add.s32 	%r193, %r189, %r192;
	add.s32 	%r194, %r193, 6615241;
	add.s32 	%r195, %r189, 123456789;
	st.global.v2.u32 	[%rd2], {%r194, %r195};
	xor.b32  	%r196, %r189, 362436069;
	add.s32 	%r197, %r192, 521288629;
	st.global.v2.u32 	[%rd2+8], {%r196, %r197};
	xor.b32  	%r198, %r192, 88675123;
	add.s32 	%r199, %r189, 5783321;
	st.global.v2.u32 	[%rd2+16], {%r198, %r199};
	setp.eq.s32 	%p2, %r1, 0;
	@%p2 bra 	$L__BB1_43;
	mov.b32 	%r320, 0;
$L__BB1_3:
	and.b64  	%rd4, %rd18, 3;
	setp.eq.s64 	%p3, %rd4, 0;
	@%p3 bra 	$L__BB1_42;
	mul.wide.u32 	%rd12, %r320, 3200;
	mov.u64 	%rd13, precalc_xorwow_matrix;
	add.s64 	%rd5, %rd13, %rd12;
	cvt.u32.u64 	%r3, %rd4;
	mov.b32 	%r321, 0;
$L__BB1_5:
	mov.b32 	%r334, 0;
	mov.u32 	%r335, %r334;
	mov.u32 	%r336, %r334;
	mov.u32 	%r337, %r334;
	mov.u32 	%r338, %r334;
	mov.u32 	%r327, %r334;
$L__BB1_6:
	mul.wide.u32 	%rd14, %r327, 4;
	add.s64 	%rd15, %rd2, %rd14;
	ld.global.u32 	%r11, [%rd15+4];
	shl.b32 	%r12, %r327, 5;
	mov.b32 	%r333, 0;
$L__BB1_7:
	.pragma "nounroll";
	shr.u32 	%r204, %r11, %r333;
	and.b32  	%r205, %r204, 1;
	setp.eq.b32 	%p4, %r205, 1;
	not.pred 	%p5, %p4;
	add.s32 	%r206, %r12, %r333;
	mul.lo.s32 	%r207, %r206, 5;
	mul.wide.u32 	%rd16, %r207, 4;
	add.s64 	%rd6, %rd5, %rd16;
	@%p5 bra 	$L__BB1_9;
	ld.global.u32 	%r208, [%rd6];
	xor.b32  	%r338, %r338, %r208;
	ld.global.u32 	%r209, [%rd6+4];
	xor.b32  	%r337, %r337, %r209;
	ld.global.u32 	%r210, [%rd6+8];
	xor.b32  	%r336, %r336, %r210;
	ld.global.u32 	%r211, [%rd6+12];
	xor.b32  	%r335, %r335, %r211;
	ld.global.u32 	%r212, [%rd6+16];
	xor.b32  	%r334, %r334, %r212;
$L__BB1_9:
	and.b32  	%r214, %r204, 2;
	setp.eq.s32 	%p6, %r214, 0;
	@%p6 bra 	$L__BB1_11;
	ld.global.u32 	%r215, [%rd6+20];
	xor.b32  	%r338, %r338, %r215;
	ld.global.u32 	%r216, [%rd6+24];
	xor.b32  	%r337, %r337, %r216;
	ld.global.u32 	%r217, [%rd6+28];
	xor.b32  	%r336, %r336, %r217;
	ld.global.u32 	%r218, [%rd6+32];
	xor.b32  	%r335, %r335, %r218;
	ld.global.u32 	%r219, [%rd6+36];
	xor.b32  	%r334, %r334, %r219;
$L__BB1_11:
	and.b32  	%r221, %r204, 4;
	setp.eq.s32 	%p7, %r221, 0;
	@%p7 bra 	$L__BB1_13;
	ld.global.u32 	%r222, [%rd6+40];
	xor.b32  	%r338, %r338, %r222;
	ld.global.u32 	%r223, [%rd6+44];
	xor.b32  	%r337, %r337, %r223;
	ld.global.u32 	%r224, [%rd6+48];
	xor.b32  	%r336, %r336, %r224;
	ld.global.u32 	%r225, [%rd6+52];
	xor.b32  	%r335, %r335, %r225;
	ld.global.u32 	%r226, [%rd6+56];
	xor.b32  	%r334, %r334, %r226;
$L__BB1_13:
	and.b32  	%r228, %r204, 8;
	setp.eq.s32 	%p8, %r228, 0;
	@%p8 bra 	$L__BB1_15;
	ld.global.u32 	%r229, [%rd6+60];
	xor.b32  	%r338, %r338, %r229;
	ld.global.u32 	%r230, [%rd6+64];
	xor.b32  	%r337, %r337, %r230;
	ld.global.u32 	%r231, [%rd6+68];
	xor.b32  	%r336, %r336, %r231;
	ld.global.u32 	%r232, [%rd6+72];
	xor.b32  	%r335, %r335, %r232;
	ld.global.u32 	%r233, [%rd6+76];
	xor.b32  	%r334, %r334, %r233;
$L__BB1_15:
	and.b32  	%r235, %r204, 16;
	setp.eq.s32 	%p9, %r235, 0;
	@%p9 bra 	$L__BB1_17;
	ld.global.u32 	%r236, [%rd6+80];
	xor.b32  	%r338, %r338, %r236;
	ld.global.u32 	%r237, [%rd6+84];
	xor.b32  	%r337, %r337, %r237;
	ld.global.u32 	%r238, [%rd6+88];
	xor.b32  	%r336, %r336, %r238;
	ld.global.u32 	%r239, [%rd6+92];
	xor.b32  	%r335, %r335, %r239;
	ld.global.u32 	%r240, [%rd6+96];
	xor.b32  	%r334, %r334, %r240;
$L__BB1_17:
	and.b32  	%r242, %r204, 32;
	setp.eq.s32 	%p10, %r242, 0;
	@%p10 bra 	$L__BB1_19;
	ld.global.u32 	%r243, [%rd6+100];
	xor.b32  	%r338, %r338, %r243;
	ld.global.u32 	%r244, [%rd6+104];
	xor.b32  	%r337, %r337, %r244;
	ld.global.u32 	%r245, [%rd6+108];
	xor.b32  	%r336, %r336, %r245;
	ld.global.u32 	%r246, [%rd6+112];
	xor.b32  	%r335, %r335, %r246;
	ld.global.u32 	%r247, [%rd6+116];
	xor.b32  	%r334, %r334, %r247;
$L__BB1_19:
	and.b32  	%r249, %r204, 64;
	setp.eq.s32 	%p11, %r249, 0;
	@%p11 bra 	$L__BB1_21;
	ld.global.u32 	%r250, [%rd6+120];
	xor.b32  	%r338, %r338, %r250;
	ld.global.u32 	%r251, [%rd6+124];
	xor.b32  	%r337, %r337, %r251;
	ld.global.u32 	%r252, [%rd6+128];
	xor.b32  	%r336, %r336, %r252;
	ld.global.u32 	%r253, [%rd6+132];
	xor.b32  	%r335, %r335, %r253;
	ld.global.u32 	%r254, [%rd6+136];
	xor.b32  	%r334, %r334, %r254;
$L__BB1_21:
	and.b32  	%r256, %r204, 128;
	setp.eq.s32 	%p12, %r256, 0;
	@%p12 bra 	$L__BB1_23;
	ld.global.u32 	%r257, [%rd6+140];
	xor.b32  	%r338, %r338, %r257;
	ld.global.u32 	%r258, [%rd6+144];
	xor.b32  	%r337, %r337, %r258;
	ld.global.u32 	%r259, [%rd6+148];
	xor.b32  	%r336, %r336, %r259;
	ld.global.u32 	%r260, [%rd6+152];
	xor.b32  	%r335, %r335, %r260;
	ld.global.u32 	%r261, [%rd6+156];
	xor.b32  	%r334, %r334, %r261;
$L__BB1_23:
	and.b32  	%r263, %r204, 256;
	setp.eq.s32 	%p13, %r263, 0;
	@%p13 bra 	$L__BB1_25;
	ld.global.u32 	%r264, [%rd6+160];
	xor.b32  	%r338, %r338, %r264;
	ld.global.u32 	%r265, [%rd6+164];
	xor.b32  	%r337, %r337, %r265;
	ld.global.u32 	%r266, [%rd6+168];
	xor.b32  	%r336, %r336, %r266;
	ld.global.u32 	%r267, [%rd6+172];
	xor.b32  	%r335, %r335, %r267;
	ld.global.u32 	%r268, [%rd6+176];
	xor.b32  	%r334, %r334, %r268;
$L__BB1_25:
	and.b32  	%r270, %r204, 512;
	setp.eq.s32 	%p14, %r270, 0;
	@%p14 bra 	$L__BB1_27;
	ld.global.u32 	%r271, [%rd6+180];
	xor.b32  	%r338, %r338, %r271;
	ld.global.u32 	%r272, [%rd6+184];
	xor.b32  	%r337, %r337, %r272;
	ld.global.u32 	%r273, [%rd6+188];
	xor.b32  	%r336, %r336, %r273;
	ld.global.u32 	%r274, [%rd6+192];
	xor.b32  	%r335, %r335, %r274;
	ld.global.u32 	%r275, [%rd6+196];
	xor.b32  	%r334, %r334, %r275;
$L__BB1_27:
	and.b32  	%r277, %r204, 1024;
	setp.eq.s32 	%p15, %r277, 0;
	@%p15 bra 	$L__BB1_29;
	ld.global.u32 	%r278, [%rd6+200];
	xor.b32  	%r338, %r338, %r278;
	ld.global.u32 	%r279, [%rd6+204];
	xor.b32  	%r337, %r337, %r279;
	ld.global.u32 	%r280, [%rd6+208];
	xor.b32  	%r336, %r336, %r280;
	ld.global.u32 	%r281, [%rd6+212];
	xor.b32  	%r335, %r335, %r281;
	ld.global.u32 	%r282, [%rd6+216];
	xor.b32  	%r334, %r334, %r282;
$L__BB1_29:
	and.b32  	%r284, %r204, 2048;
	setp.eq.s32 	%p16, %r284, 0;
	@%p16 bra 	$L__BB1_31;
	ld.global.u32 	%r285, [%rd6+220];
	xor.b32  	%r338, %r338, %r285;
	ld.global.u32 	%r286, [%rd6+224];
	xor.b32  	%r337, %r337, %r286;
	ld.global.u32 	%r287, [%rd6+228];
	xor.b32  	%r336, %r336, %r287;
	ld.global.u32 	%r288, [%rd6+232];
	xor.b32  	%r335, %r335, %r288;
	ld.global.u32 	%r289, [%rd6+236];
	xor.b32  	%r334, %r334, %r289;
$L__BB1_31:
	and.b32  	%r291, %r204, 4096;
	setp.eq.s32 	%p17, %r291, 0;
	@%p17 bra 	$L__BB1_33;
	ld.global.u32 	%r292, [%rd6+240];
	xor.b32  	%r338, %r338, %r292;
	ld.global.u32 	%r293, [%rd6+244];
	xor.b32  	%r337, %r337, %r293;
	ld.global.u32 	%r294, [%rd6+248];
	xor.b32  	%r336, %r336, %r294;
	ld.global.u32 	%r295, [%rd6+252];
	xor.b32  	%r335, %r335, %r295;
	ld.global.u32 	%r296, [%rd6+256];
	xor.b32  	%r334, %r334, %r296;
$L__BB1_33:
	and.b32  	%r298, %r204, 8192;
	setp.eq.s32 	%p18, %r298, 0;
	@%p18 bra 	$L__BB1_35;
	ld.global.u32 	%r299, [%rd6+260];
	xor.b32  	%r338, %r338, %r299;
	ld.global.u32 	%r300, [%rd6+264];
	xor.b32  	%r337, %r337, %r300;
	ld.global.u32 	%r301, [%rd6+268];
	xor.b32  	%r336, %r336, %r301;
	ld.global.u32 	%r302, [%rd6+272];
	xor.b32  	%r335, %r335, %r302;
	ld.global.u32 	%r303, [%rd6+276];
	xor.b32  	%r334, %r334, %r303;
$L__BB1_35:
	and.b32  	%r305, %r204, 16384;
	setp.eq.s32 	%p19, %r305, 0;
	@%p19 bra 	$L__BB1_37;
	ld.global.u32 	%r306, [%rd6+280];
	xor.b32  	%r338, %r338, %r306;
	ld.global.u32 	%r307, [%rd6+284];
	xor.b32  	%r337, %r337, %r307;
	ld.global.u32 	%r308, [%rd6+288];
	xor.b32  	%r336, %r336, %r308;
	ld.global.u32 	%r309, [%rd6+292];
	xor.b32  	%r335, %r335, %r309;
	ld.global.u32 	%r310, [%rd6+296];
	xor.b32  	%r334, %r334, %r310;
$L__BB1_37:
	and.b32  	%r312, %r204, 32768;
	setp.eq.s32 	%p20, %r312, 0;
	@%p20 bra 	$L__BB1_39;
	ld.global.u32 	%r313, [%rd6+300];
	xor.b32  	%r338, %r338, %r313;
	ld.global.u32 	%r314, [%rd6+304];
	xor.b32  	%r337, %r337, %r314;
	ld.global.u32 	%r315, [%rd6+308];
	xor.b32  	%r336, %r336, %r315;
	ld.global.u32 	%r316, [%rd6+312];
	xor.b32  	%r335, %r335, %r316;
	ld.global.u32 	%r317, [%rd6+316];
	xor.b32  	%r334, %r334, %r317;
$L__BB1_39:
	add.s32 	%r333, %r333, 16;
	setp.ne.s32 	%p21, %r333, 32;
	@%p21 bra 	$L__BB1_7;
	mad.lo.s32 	%r318, %r327, -31, %r12;
	add.s32 	%r327, %r318, 1;
	setp.ne.s32 	%p22, %r327, 5;
	@%p22 bra 	$L__BB1_6;
	st.global.u32 	[%rd2+4], %r338;
	st.global.u32 	[%rd2+8], %r337;
	st.global.u32 	[%rd2+12], %r336;
	st.global.u32 	[%rd2+16], %r335;
	st.global.u32 	[%rd2+20], %r334;
	add.s32 	%r321, %r321, 1;
	setp.lt.u32 	%p23, %r321, %r3;
	@%p23 bra 	$L__BB1_5;
$L__BB1_42:
	shr.u64 	%rd7, %rd18, 2;
	add.s32 	%r320, %r320, 1;
	setp.gt.u64 	%p24, %rd18, 3;
	mov.u64 	%rd18, %rd7;
	@%p24 bra 	$L__BB1_3;
$L__BB1_43:
	mov.b32 	%r319, 0;
	st.global.v2.u32 	[%rd2+24], {%r319, %r319};
	st.global.u32 	[%rd2+32], %r319;
	mov.b64 	%rd17, 0;
	st.global.u64 	[%rd2+40], %rd17;
$L__BB1_44:
	ret;

}


// ===== COMPILED SASS (sm_100) =====

	.target	sm_100

	.elftype	@"ET_EXEC"


//--------------------- .note.nv.tkinfo           --------------------------
	.section	.note.nv.tkinfo,"",@"SHT_NOTE"
	.sectionflags	@"SHF_NOTE_NV_TKINFO"
	.tkinfo
        /*0018*/ 	.word	0x00000002
        /*0030*/ 	.string	""
        /*0030*/ 	.string	"ptxas"
        /*0030*/ 	.string	"Cuda compilation tools, release 13.0, V13.0.88"
        /*0030*/ 	.string	"Build cuda_13.0.r13.0/compiler.36424714_0"
        /*0030*/ 	.string	"-arch sm_100 -m 64 "



//--------------------- .note.nv.cuinfo           --------------------------
	.section	.note.nv.cuinfo,"",@"SHT_NOTE"
	.sectionflags	@"SHF_NOTE_NV_CUINFO"
        /*0018*/ 	.short	0x0002
        /*001a*/ 	.short	0x0064
        /*001c*/ 	.short	0x0082
	.zero		2


//--------------------- .nv.info                  --------------------------
	.section	.nv.info,"",@"SHT_CUDA_INFO"
	.align	4


	//----- nvinfo : EIATTR_REGCOUNT
	.align		4
        /*0000*/ 	.byte	0x04, 0x2f
        /*0002*/ 	.short	(.L_10 - .L_9)
	.align		4
.L_9:
        /*0004*/ 	.word	index@(_Z7gpu_mmcP17curandStateXORWOWPii)
        /*0008*/ 	.word	0x0000001d


	//----- nvinfo : EIATTR_FRAME_SIZE
	.align		4
.L_10:
        /*000c*/ 	.byte	0x04, 0x11
        /*000e*/ 	.short	(.L_12 - .L_11)
	.align		4
.L_11:
        /*0010*/ 	.word	index@(_Z7gpu_mmcP17curandStateXORWOWPii)
        /*0014*/ 	.word	0x00000000


	//----- nvinfo : EIATTR_REGCOUNT
	.align		4
.L_12:
        /*0018*/ 	.byte	0x04, 0x2f
        /*001a*/ 	.short	(.L_14 - .L_13)
	.align		4
.L_13:
        /*001c*/ 	.word	index@(_Z12setup_kernelP17curandStateXORWOWi)
        /*0020*/ 	.word	0x0000001f


	//----- nvinfo : EIATTR_FRAME_SIZE
	.align		4
.L_14:
        /*0024*/ 	.byte	0x04, 0x11
        /*0026*/ 	.short	(.L_16 - .L_15)
	.align		4
.L_15:
        /*0028*/ 	.word	index@(_Z12setup_kernelP17curandStateXORWOWi)
        /*002c*/ 	.word	0x00000000


	//----- nvinfo : EIATTR_MIN_STACK_SIZE
	.align		4
.L_16:
        /*0030*/ 	.byte	0x04, 0x12
        /*0032*/ 	.short	(.L_18 - .L_17)
	.align		4
.L_17:
        /*0034*/ 	.word	index@(_Z12setup_kernelP17curandStateXORWOWi)
        /*0038*/ 	.word	0x00000000


	//----- nvinfo : EIATTR_MIN_STACK_SIZE
	.align		4
.L_18:
        /*003c*/ 	.byte	0x04, 0x12
        /*003e*/ 	.short	(.L_20 - .L_19)
	.align		4
.L_19:
        /*0040*/ 	.word	index@(_Z7gpu_mmcP17curandStateXORWOWPii)
        /*0044*/ 	.word	0x00000000
.L_20:


//--------------------- .nv.compat                --------------------------
	.section	.nv.compat,"",@"SHT_CUDA_COMPAT_INFO"
	.align	4
        /*0000*/ 	.byte	0x02, 0x09, 0x00, 0x00, 0x02, 0x02, 0x01, 0x00, 0x02, 0x05, 0x05, 0x00, 0x03, 0x07, 0x01, 0x01
        /*0010*/ 	.byte	0x02, 0x03, 0x00, 0x00, 0x02, 0x06, 0x01, 0x00, 0x04, 0x0b, 0x08, 0x00, 0x01, 0x00, 0x00, 0x00
        /*0020*/ 	.byte	0x00, 0x00, 0x00, 0x00


//--------------------- .nv.info._Z12setup_kernelP17curandStateXORWOWi --------------------------
	.section	.nv.info._Z12setup_kernelP17curandStateXORWOWi,"",@"SHT_CUDA_INFO"
	.sectionflags	@""
	.align	4


	//----- nvinfo : EIATTR_CUDA_API_VERSION
	.align		4
        /*0000*/ 	.byte	0x04, 0x37
        /*0002*/ 	.short	(.L_22 - .L_21)
.L_21:
        /*0004*/ 	.word	0x00000082


	//----- nvinfo : EIATTR_KPARAM_INFO
	.align		4
.L_22:
        /*0008*/ 	.byte	0x04, 0x17
        /*000a*/ 	.short	(.L_24 - .L_23)
.L_23:
        /*000c*/ 	.word	0x00000000
        /*0010*/ 	.short	0x0001
        /*0012*/ 	.short	0x0008
        /*0014*/ 	.byte	0x00, 0xf0, 0x11, 0x00


	//----- nvinfo : EIATTR_KPARAM_INFO
	.align		4
.L_24:
        /*0018*/ 	.byte	0x04, 0x17
        /*001a*/ 	.short	(.L_26 - .L_25)
.L_25:
        /*001c*/ 	.word	0x00000000
        /*0020*/ 	.short	0x0000
        /*0022*/ 	.short	0x0000
        /*0024*/ 	.byte	0x00, 0xf5, 0x21, 0x00


	//----- nvinfo : EIATTR_SPARSE_MMA_MASK
	.align		4
.L_26:
        /*0028*/ 	.byte	0x03, 0x50
        /*002a*/ 	.short	0x0000


	//----- nvinfo : EIATTR_MAXREG_COUNT
	.align		4
        /*002c*/ 	.byte	0x03, 0x1b
        /*002e*/ 	.short	0x00ff


	//----- nvinfo : EIATTR_MERCURY_ISA_VERSION
	.align		4
        /*0030*/ 	.byte	0x03, 0x5f
        /*0032*/ 	.short	0x0101


	//----- nvinfo : EIATTR_VRC_CTA_INIT_COUNT
	.align		4
        /*0034*/ 	.byte	0x02, 0x4a
	.zero		1
	.zero		1


	//----- nvinfo : EIATTR_EXIT_INSTR_OFFSETS
	.align		4
        /*0038*/ 	.byte	0x04, 0x1c
        /*003a*/ 	.short	(.L_28 - .L_27)


	//   ....[0]....
.L_27:
        /*003c*/ 	.word	0x00000070


	//   ....[1]....
        /*0040*/ 	.word	0x00000f00


	//----- nvinfo : EIATTR_CRS_STACK_SIZE
	.align		4
.L_28:
        /*0044*/ 	.byte	0x04, 0x1e
        /*0046*/ 	.short	(.L_30 - .L_29)
.L_29:
        /*0048*/ 	.word	0x00000000


	//----- nvinfo : EIATTR_CBANK_PARAM_SIZE
	.align		4
.L_30:
        /*004c*/ 	.byte	0x03, 0x19
        /*004e*/ 	.short	0x000c


	//----- nvinfo : EIATTR_PARAM_CBANK
	.align		4
        /*0050*/ 	.byte	0x04, 0x0a
        /*0052*/ 	.short	(.L_32 - .L_31)
	.align		4
.L_31:
        /*0054*/ 	.word	index@(.nv.constant0._Z12setup_kernelP17curandStateXORWOWi)
        /*0058*/ 	.short	0x0380
        /*005a*/ 	.short	0x000c


	//----- nvinfo : EIATTR_SW_WAR
	.align		4
.L_32:
        /*005c*/ 	.byte	0x04, 0x36
        /*005e*/ 	.short	(.L_34 - .L_33)
.L_33:
        /*0060*/ 	.word	0x00000008
.L_34:


//--------------------- .nv.info._Z7gpu_mmcP17curandStateXORWOWPii --------------------------
	.section	.nv.info._Z7gpu_mmcP17curandStateXORWOWPii,"",@"SHT_CUDA_INFO"
	.sectionflags	@""
	.align	4


	//----- nvinfo : EIATTR_CUDA_API_VERSION
	.align		4
        /*0000*/ 	.byte	0x04, 0x37
        /*0002*/ 	.short	(.L_36 - .L_35)
.L_35:
        /*0004*/ 	.word	0x00000082


	//----- nvinfo : EIATTR_KPARAM_INFO
	.align		4
.L_36:
        /*0008*/ 	.byte	0x04, 0x17
        /*000a*/ 	.short	(.L_38 - .L_37)
.L_37:
        /*000c*/ 	.word	0x00000000
        /*0010*/ 	.short	0x0002
        /*0012*/ 	.short	0x0010
        /*0014*/ 	.byte	0x00, 0xf0, 0x11, 0x00


	//----- nvinfo : EIATTR_KPARAM_INFO
	.align		4
.L_38:
        /*0018*/ 	.byte	0x04, 0x17
        /*001a*/ 	.short	(.L_40 - .L_39)
.L_39:
        /*001c*/ 	.word	0x00000000
        /*0020*/ 	.short	0x0001
        /*0022*/ 	.short	0x0008
        /*0024*/ 	.byte	0x00, 0xf5, 0x21, 0x00


	//----- nvinfo : EIATTR_KPARAM_INFO
	.align		4
.L_40:
        /*0028*/ 	.byte	0x04, 0x17
        /*002a*/ 	.short	(.L_42 - .L_41)
.L_41:
        /*002c*/ 	.word	0x00000000
        /*0030*/ 	.short	0x0000
        /*0032*/ 	.short	0x0000
        /*0034*/ 	.byte	0x00, 0xf5, 0x21, 0x00


	//----- nvinfo : EIATTR_SPARSE_MMA_MASK
	.align		4
.L_42:
        /*0038*/ 	.byte	0x03, 0x50
        /*003a*/ 	.short	0x0000


	//----- nvinfo : EIATTR_MAXREG_COUNT
	.align		4
        /*003c*/ 	.byte	0x03, 0x1b
        /*003e*/ 	.short	0x00ff


	//----- nvinfo : EIATTR_MERCURY_ISA_VERSION
	.align		4
        /*0040*/ 	.byte	0x03, 0x5f
        /*0042*/ 	.short	0x0101


	//----- nvinfo : EIATTR_INT_WARP_WIDE_INSTR_OFFSETS
	.align		4
        /*0044*/ 	.byte	0x04, 0x31
        /*0046*/ 	.short	(.L_44 - .L_43)


	//   ....[0]....
.L_43:
        /*0048*/ 	.word	0x00000c80


	//   ....[1]....
        /*004c*/ 	.word	0x00000ca0


	//----- nvinfo : EIATTR_VRC_CTA_INIT_COUNT
	.align		4
.L_44:
        /*0050*/ 	.byte	0x02, 0x4a
	.zero		1
	.zero		1


	//----- nvinfo : EIATTR_EXIT_INSTR_OFFSETS
	.align		4
        /*0054*/ 	.byte	0x04, 0x1c
        /*0056*/ 	.short	(.L_46 - .L_45)


	//   ....[0]....
.L_45:
        /*0058*/ 	.word	0x00000d50


	//----- nvinfo : EIATTR_CRS_STACK_SIZE
	.align		4
.L_46:
        /*005c*/ 	.byte	0x04, 0x1e
        /*005e*/ 	.short	(.L_48 - .L_47)
.L_47:
        /*0060*/ 	.word	0x00000000


	//----- nvinfo : EIATTR_CBANK_PARAM_SIZE
	.align		4
.L_48:
        /*0064*/ 	.byte	0x03, 0x19
        /*0066*/ 	.short	0x0014


	//----- nvinfo : EIATTR_PARAM_CBANK
	.align		4
        /*0068*/ 	.byte	0x04, 0x0a
        /*006a*/ 	.short	(.L_50 - .L_49)
	.align		4
.L_49:
        /*006c*/ 	.word	index@(.nv.constant0._Z7gpu_mmcP17curandStateXORWOWPii)
        /*0070*/ 	.short	0x0380
        /*0072*/ 	.short	0x0014


	//----- nvinfo : EIATTR_SW_WAR
	.align		4
.L_50:
        /*0074*/ 	.byte	0x04, 0x36
        /*0076*/ 	.short	(.L_52 - .L_51)
.L_51:
        /*0078*/ 	.word	0x00000008
.L_52:


//--------------------- .nv.callgraph             --------------------------
	.section	.nv.callgraph,"",@"SHT_CUDA_CALLGRAPH"
	.align	4
	.sectionentsize	8
	.align		4
        /*0000*/ 	.word	0x00000000
	.align		4
        /*0004*/ 	.word	0xffffffff
	.align		4
        /*0008*/ 	.word	0x00000000
	.align		4
        /*000c*/ 	.word	0xfffffffe
	.align		4
        /*0010*/ 	.word	0x00000000
	.align		4
        /*0014*/ 	.word	0xfffffffd
	.align		4
        /*0018*/ 	.word	0x00000000
	.align		4
        /*001c*/ 	.word	0xfffffffc


//--------------------- .nv.constant4             --------------------------
	.section	.nv.constant4,"a",@progbits
	.align	8
	.align		8
.nv.constant4:
        /*0000*/ 	.dword	precalc_xorwow_matrix
	.align		8
        /*0008*/ 	.dword	precalc_xorwow_offset_matrix
	.align		8
        /*0010*/ 	.dword	mrg32k3aM1
	.align		8
        /*0018*/ 	.dword	mrg32k3aM2
	.align		8
        /*0020*/ 	.dword	mrg32k3aM1SubSeq
	.align		8
        /*0028*/ 	.dword	mrg32k3aM2SubSeq
	.align		8
        /*0030*/ 	.dword	mrg32k3aM1Seq
	.align		8
        /*0038*/ 	.dword	mrg32k3aM2Seq


//--------------------- .nv.constant3             --------------------------
	.section	.nv.constant3,"a",@progbits
	.align	8
.nv.constant3:
	.type		__cr_lgamma_table,@object
	.size		__cr_lgamma_table,(.L_8 - __cr_lgamma_table)
__cr_lgamma_table:
        /*0000*/ 	.byte	0x00, 0x00, 0x00, 0x00, 0x00, 0x00, 0x00, 0x00, 0x00, 0x00, 0x00, 0x00, 0x00, 0x00, 0x00, 0x00
        /*0010*/ 	.byte	0xef, 0x39, 0xfa, 0xfe, 0x42, 0x2e, 0xe6, 0x3f, 0x02, 0x20, 0x2a, 0xfa, 0x0b, 0xab, 0xfc, 0x3f
        /*0020*/ 	.byte	0xf9, 0x2c, 0x92, 0x7c, 0xa7, 0x6c, 0x09, 0x40, 0xc9, 0x79, 0x44, 0x3c, 0x64, 0x26, 0x13, 0x40
        /*0030*/ 	.byte	0xca, 0x01, 0xcf, 0x3a, 0x27, 0x51, 0x1a, 0x40, 0x30, 0xcc, 0x2d, 0xf3, 0xe1, 0x0c, 0x21, 0x40
        /*0040*/ 	.byte	0x0d, 0xb7, 0xfc, 0x82, 0x8e, 0x35, 0x25, 0x40
.L_8:


//--------------------- .text._Z12setup_kernelP17curandStateXORWOWi --------------------------
	.section	.text._Z12setup_kernelP17curandStateXORWOWi,"ax",@progbits
	.align	128
        .global         _Z12setup_kernelP17curandStateXORWOWi
        .type           _Z12setup_kernelP17curandStateXORWOWi,@function
        .size           _Z12setup_kernelP17curandStateXORWOWi,(.L_x_18 - _Z12setup_kernelP17curandStateXORWOWi)
        .other          _Z12setup_kernelP17curandStateXORWOWi,@"STO_CUDA_ENTRY STV_DEFAULT"
_Z12setup_kernelP17curandStateXORWOWi:
.text._Z12setup_kernelP17curandStateXORWOWi:
[----:B------:R-:W-:Y:S01]  /*0000*/  LDC R1, c[0x0][0x37c] ;  /* 0x0000df00ff017b82 */ /* 0x000fe20000000800 */
[----:B------:R-:W0:Y:S07]  /*0010*/  S2R R0, SR_TID.X ;  /* 0x0000000000007919 */ /* 0x000e2e0000002100 */
[----:B------:R-:W0:Y:S01]  /*0020*/  S2UR UR4, SR_CTAID.X ;  /* 0x00000000000479c3 */ /* 0x000e220000002500 */
[----:B------:R-:W1:Y:S07]  /*0030*/  LDCU UR5, c[0x0][0x388] ;  /* 0x00007100ff0577ac */ /* 0x000e6e0008000800 */
[----:B------:R-:W0:Y:S02]  /*0040*/  LDC R13, c[0x0][0x360] ;  /* 0x0000d800ff0d7b82 */ /* 0x000e240000000800 */
[----:B0-----:R-:W-:-:S05]  /*0050*/  IMAD R13, R13, UR4, R0 ;  /* 0x000000040d0d7c24 */ /* 0x001fca000f8e0200 */
[----:B-1----:R-:W-:-:S13]  /*0060*/  ISETP.GE.AND P0, PT, R13, UR5, PT ;  /* 0x000000050d007c0c */ /* 0x002fda000bf06270 */
[----:B------:R-:W-:Y:S05]  /*0070*/  @P0 EXIT ;  /* 0x000000000000094d */ /* 0x000fea0003800000 */
[----:B------:R-:W0:Y:S01]  /*0080*/  LDCU.64 UR4, c[0x0][0x358] ;  /* 0x00006b00ff0477ac */ /* 0x000e220008000a00 */
[----:B------:R-:W-:Y:S01]  /*0090*/  CS2R R2, SR_CLOCKLO ;  /* 0x0000000000027805 */ /* 0x000fe20000015000 */
[----:B------:R-:W1:Y:S05]  /*00a0*/  LDC.64 R6, c[0x0][0x380] ;  /* 0x0000e000ff067b82 */ /* 0x000e6a0000000a00 */
[----:B------:R-:W-:Y:S01]  /*00b0*/  LOP3.LUT R0, R2, 0xaad26b49, RZ, 0x3c, !PT ;  /* 0xaad26b4902007812 */ /* 0x000fe200078e3cff */
[----:B------:R-:W-:Y:S01]  /*00c0*/  BSSY.RECONVERGENT B0, `(.L_x_0) ;  /* 0x00000e0000007945 */ /* 0x000fe20003800200 */
[----:B------:R-:W-:Y:S02]  /*00d0*/  LOP3.LUT R2, R3, 0xf7dcefdd, RZ, 0x3c, !PT ;  /* 0xf7dcefdd03027812 */ /* 0x000fe400078e3cff */
[----:B------:R-:W-:Y:S01]  /*00e0*/  ISETP.NE.AND P0, PT, R13, RZ, PT ;  /* 0x000000ff0d00720c */ /* 0x000fe20003f05270 */
[----:B------:R-:W-:-:S02]  /*00f0*/  IMAD R0, R0, 0x4182bed5, RZ ;  /* 0x4182bed500007824 */ /* 0x000fc400078e02ff */
[----:B------:R-:W-:Y:S02]  /*0100*/  IMAD R3, R2, -0x658354e5, RZ ;  /* 0x9a7cab1b02037824 */ /* 0x000fe400078e02ff */
[C---:B------:R-:W-:Y:S01]  /*0110*/  VIADD R5, R0.reuse, 0x75bcd15 ;  /* 0x075bcd1500057836 */ /* 0x040fe20000000000 */
[C---:B------:R-:W-:Y:S01]  /*0120*/  LOP3.LUT R8, R0.reuse, 0x159a55e5, RZ, 0x3c, !PT ;  /* 0x159a55e500087812 */ /* 0x040fe200078e3cff */
[C---:B------:R-:W-:Y:S01]  /*0130*/  VIADD R11, R0.reuse, 0x583f19 ;  /* 0x00583f19000b7836 */ /* 0x040fe20000000000 */
[----:B------:R-:W-:Y:S01]  /*0140*/  IADD3 R4, PT, PT, R0, 0x64f0c9, R3 ;  /* 0x0064f0c900047810 */ /* 0x000fe20007ffe003 */
[C---:B------:R-:W-:Y:S01]  /*0150*/  VIADD R9, R3.reuse, 0x1f123bb5 ;  /* 0x1f123bb503097836 */ /* 0x040fe20000000000 */
[----:B------:R-:W-:Y:S01]  /*0160*/  LOP3.LUT R10, R3, 0x5491333, RZ, 0x3c, !PT ;  /* 0x05491333030a7812 */ /* 0x000fe200078e3cff */
[----:B-1----:R-:W-:-:S05]  /*0170*/  IMAD.WIDE R6, R13, 0x30, R6 ;  /* 0x000000300d067825 */ /* 0x002fca00078e0206 */
[----:B0-----:R0:W-:Y:S04]  /*0180*/  STG.E.64 desc[UR4][R6.64], R4 ;  /* 0x0000000406007986 */ /* 0x0011e8000c101b04 */
[----:B------:R0:W-:Y:S04]  /*0190*/  STG.E.64 desc[UR4][R6.64+0x8], R8 ;  /* 0x0000080806007986 */ /* 0x0001e8000c101b04 */
[----:B------:R0:W-:Y:S01]  /*01a0*/  STG.E.64 desc[UR4][R6.64+0x10], R10 ;  /* 0x0000100a06007986 */ /* 0x0001e2000c101b04 */
[----:B------:R-:W-:Y:S05]  /*01b0*/  @!P0 BRA `(.L_x_1) ;  /* 0x0000000c00408947 */ /* 0x000fea0003800000 */
[----:B------:R-:W-:Y:S01]  /*01c0*/  SHF.R.S32.HI R0, RZ, 0x1f, R13 ;  /* 0x0000001fff007819 */ /* 0x000fe2000001140d */
[----:B------:R-:W-:-:S07]  /*01d0*/  IMAD.MOV.U32 R12, RZ, RZ, RZ ;  /* 0x000000ffff0c7224 */ /* 0x000fce00078e00ff */
.L_x_7:
[----:B-1----:R-:W-:Y:S01]  /*01e0*/  LOP3.LUT R2, R13, 0x3, RZ, 0xc0, !PT ;  /* 0x000000030d027812 */ /* 0x002fe200078ec0ff */
[----:B------:R-:W-:Y:S03]  /*01f0*/  BSSY.RECONVERGENT B1, `(.L_x_2) ;  /* 0x00000c6000017945 */ /* 0x000fe60003800200 */
[----:B------:R-:W-:-:S04]  /*0200*/  ISETP.NE.U32.AND P0, PT, R2, RZ, PT ;  /* 0x000000ff0200720c */ /* 0x000fc80003f05070 */
[----:B------:R-:W-:-:S13]  /*0210*/  ISETP.NE.AND.EX P0, PT, RZ, RZ, PT, P0 ;  /* 0x000000ffff00720c */ /* 0x000fda0003f05300 */
[----:B------:R-:W-:Y:S05]  /*0220*/  @!P0 BRA `(.L_x_3) ;  /* 0x0000000c00088947 */ /* 0x000fea0003800000 */
[----:B0-----:R-:W0:Y:S01]  /*0230*/  LDC.64 R8, c[0x4][RZ] ;  /* 0x01000000ff087b82 */ /* 0x001e220000000a00 */
[----:B------:R-:W-:Y:S02]  /*0240*/  IMAD.MOV.U32 R14, RZ, RZ, RZ ;  /* 0x000000ffff0e7224 */ /* 0x000fe400078e00ff */
[----:B0-----:R-:W-:-:S07]  /*0250*/  IMAD.WIDE.U32 R8, R12, 0xc80, R8 ;  /* 0x00000c800c087825 */ /* 0x001fce00078e0008 */
.L_x_6:
[----:B-1----:R-:W-:Y:S01]  /*0260*/  IMAD.MOV.U32 R15, RZ, RZ, RZ ;  /* 0x000000ffff0f7224 */ /* 0x002fe200078e00ff */
[----:B------:R-:W-:Y:S01]  /*0270*/  CS2R R2, SRZ ;  /* 0x0000000000027805 */ /* 0x000fe2000001ff00 */
[----:B------:R-:W-:Y:S01]  /*0280*/  IMAD.MOV.U32 R17, RZ, RZ, RZ ;  /* 0x000000ffff117224 */ /* 0x000fe200078e00ff */
[----:B------:R-:W-:-:S07]  /*0290*/  CS2R R4, SRZ ;  /* 0x0000000000047805 */ /* 0x000fce000001ff00 */
.L_x_5:
[----:B------:R-:W-:-:S05]  /*02a0*/  IMAD.WIDE.U32 R10, R17, 0x4, R6 ;  /* 0x00000004110a7825 */ /* 0x000fca00078e0006 */
[----:B------:R0:W5:Y:S01]  /*02b0*/  LDG.E R16, desc[UR4][R10.64+0x4] ;  /* 0x000004040a107981 */ /* 0x000162000c1e1900 */
[----:B------:R-:W-:-:S07]  /*02c0*/  IMAD.MOV.U32 R19, RZ, RZ, RZ ;  /* 0x000000ffff137224 */ /* 0x000fce00078e00ff */
.L_x_4:
[----:B-----5:R-:W-:Y:S01]  /*02d0*/  SHF.R.U32.HI R24, RZ, R19, R16 ;  /* 0x00000013ff187219 */ /* 0x020fe20000011610 */
[----:B0-----:R-:W-:-:S03]  /*02e0*/  IMAD.SHL.U32 R10, R17, 0x20, RZ ;  /* 0x00000020110a7824 */ /* 0x001fc600078e00ff */
[----:B------:R-:W-:Y:S01]  /*02f0*/  LOP3.LUT R11, R24, 0x1, RZ, 0xc0, !PT ;  /* 0x00000001180b7812 */ /* 0x000fe200078ec0ff */
[----:B------:R-:W-:-:S03]  /*0300*/  IMAD.IADD R10, R10, 0x1, R19 ;  /* 0x000000010a0a7824 */ /* 0x000fc600078e0213 */
[----:B------:R-:W-:Y:S01]  /*0310*/  ISETP.NE.U32.AND P0, PT, R11, 0x1, PT ;  /* 0x000000010b00780c */ /* 0x000fe20003f05070 */
[----:B------:R-:W-:-:S03]  /*0320*/  IMAD R11, R10, 0x5, RZ ;  /* 0x000000050a0b7824 */ /* 0x000fc600078e02ff */
[----:B------:R-:W-:Y:S01]  /*0330*/  R2P PR, R24, 0x7e ;  /* 0x0000007e18007804 */ /* 0x000fe20000000000 */
[----:B------:R-:W-:-:S08]  /*0340*/  IMAD.WIDE.U32 R10, R11, 0x4, R8 ;  /* 0x000000040b0a7825 */ /* 0x000fd000078e0008 */
[----:B------:R-:W2:Y:S04]  /*0350*/  @!P0 LDG.E R18, desc[UR4][R10.64] ;  /* 0x000000040a128981 */ /* 0x000ea8000c1e1900 */
[----:B------:R-:W3:Y:S04]  /*0360*/  @!P0 LDG.E R20, desc[UR4][R10.64+0x10] ;  /* 0x000010040a148981 */ /* 0x000ee8000c1e1900 */
[----:B------:R-:W4:Y:S04]  /*0370*/  @P1 LDG.E R22, desc[UR4][R10.64+0x14] ;  /* 0x000014040a161981 */ /* 0x000f28000c1e1900 */
[----:B------:R-:W4:Y:S04]  /*0380*/  @P2 LDG.E R26, desc[UR4][R10.64+0x28] ;  /* 0x000028040a1a2981 */ /* 0x000f28000c1e1900 */
[----:B------:R-:W4:Y:S04]  /*0390*/  @!P0 LDG.E R21, desc[UR4][R10.64+0x4] ;  /* 0x000004040a158981 */ /* 0x000f28000c1e1900 */
[----:B------:R-:W4:Y:S04]  /*03a0*/  @!P0 LDG.E R23, desc[UR4][R10.64+0xc] ;  /* 0x00000c040a178981 */ /* 0x000f28000c1e1900 */
[----:B------:R-:W4:Y:S04]  /*03b0*/  @P1 LDG.E R25, desc[UR4][R10.64+0x18] ;  /* 0x000018040a191981 */ /* 0x000f28000c1e1900 */
[----:B------:R-:W4:Y:S04]  /*03c0*/  @P3 LDG.E R28, desc[UR4][R10.64+0x3c] ;  /* 0x00003c040a1c3981 */ /* 0x000f28000c1e1900 */
[----:B------:R-:W4:Y:S01]  /*03d0*/  @P6 LDG.E R27, desc[UR4][R10.64+0x7c] ;  /* 0x00007c040a1b6981 */ /* 0x000f22000c1e1900 */
[----:B--2---:R-:W-:-:S03]  /*03e0*/  @!P0 LOP3.LUT R15, R15, R18, RZ, 0x3c, !PT ;  /* 0x000000120f0f8212 */ /* 0x004fc600078e3cff */
[----:B------:R-:W2:Y:S01]  /*03f0*/  @!P0 LDG.E R18, desc[UR4][R10.64+0x8] ;  /* 0x000008040a128981 */ /* 0x000ea2000c1e1900 */
[----:B---3--:R-:W-:-:S03]  /*0400*/  @!P0 LOP3.LUT R3, R3, R20, RZ, 0x3c, !PT ;  /* 0x0000001403038212 */ /* 0x008fc600078e3cff */
[----:B------:R-:W3:Y:S01]  /*0410*/  @P1 LDG.E R20, desc[UR4][R10.64+0x24] ;  /* 0x000024040a141981 */ /* 0x000ee2000c1e1900 */
[----:B----4-:R-:W-:-:S03]  /*0420*/  @P1 LOP3.LUT R15, R15, R22, RZ, 0x3c, !PT ;  /* 0x000000160f0f1212 */ /* 0x010fc600078e3cff */
[----:B------:R-:W4:Y:S01]  /*0430*/  @P2 LDG.E R22, desc[UR4][R10.64+0x38] ;  /* 0x000038040a162981 */ /* 0x000f22000c1e1900 */
[----:B------:R-:W-:-:S03]  /*0440*/  @P2 LOP3.LUT R15, R15, R26, RZ, 0x3c, !PT ;  /* 0x0000001a0f0f2212 */ /* 0x000fc600078e3cff */
[----:B------:R-:W4:Y:S01]  /*0450*/  @P4 LDG.E R26, desc[UR4][R10.64+0x50] ;  /* 0x000050040a1a4981 */ /* 0x000f22000c1e1900 */
[----:B------:R-:W-:-:S03]  /*0460*/  @!P0 LOP3.LUT R4, R4, R21, RZ, 0x3c, !PT ;  /* 0x0000001504048212 */ /* 0x000fc600078e3cff */
[----:B------:R-:W4:Y:S01]  /*0470*/  @P1 LDG.E R21, desc[UR4][R10.64+0x20] ;  /* 0x000020040a151981 */ /* 0x000f22000c1e1900 */
[----:B------:R-:W-:-:S03]  /*0480*/  @!P0 LOP3.LUT R2, R2, R23, RZ, 0x3c, !PT ;  /* 0x0000001702028212 */ /* 0x000fc600078e3cff */
[----:B------:R-:W4:Y:S01]  /*0490*/  @P2 LDG.E R23, desc[UR4][R10.64+0x2c] ;  /* 0x00002c040a172981 */ /* 0x000f22000c1e1900 */
[----:B------:R-:W-:-:S03]  /*04a0*/  @P1 LOP3.LUT R4, R4, R25, RZ, 0x3c, !PT ;  /* 0x0000001904041212 */ /* 0x000fc600078e3cff */
[----:B------:R-:W4:Y:S01]  /*04b0*/  @P2 LDG.E R25, desc[UR4][R10.64+0x34] ;  /* 0x000034040a192981 */ /* 0x000f22000c1e1900 */
[----:B--2---:R-:W-:-:S03]  /*04c0*/  @!P0 LOP3.LUT R5, R5, R18, RZ, 0x3c, !PT ;  /* 0x0000001205058212 */ /* 0x004fc600078e3cff */
[----:B------:R-:W2:Y:S01]  /*04d0*/  @P1 LDG.E R18, desc[UR4][R10.64+0x1c] ;  /* 0x00001c040a121981 */ /* 0x000ea2000c1e1900 */
[----:B---3--:R-:W-:-:S03]  /*04e0*/  @P1 LOP3.LUT R3, R3, R20, RZ, 0x3c, !PT ;  /* 0x0000001403031212 */ /* 0x008fc600078e3cff */
[----:B------:R-:W3:Y:S01]  /*04f0*/  @P2 LDG.E R20, desc[UR4][R10.64+0x30] ;  /* 0x000030040a142981 */ /* 0x000ee2000c1e1900 */
[----:B----4-:R-:W-:-:S03]  /*0500*/  @P2 LOP3.LUT R3, R3, R22, RZ, 0x3c, !PT ;  /* 0x0000001603032212 */ /* 0x010fc600078e3cff */
[----:B------:R-:W4:Y:S01]  /*0510*/  @P3 LDG.E R22, desc[UR4][R10.64+0x4c] ;  /* 0x00004c040a163981 */ /* 0x000f22000c1e1900 */
[----:B------:R-:W-:-:S04]  /*0520*/  @P3 LOP3.LUT R15, R15, R28, RZ, 0x3c, !PT ;  /* 0x0000001c0f0f3212 */ /* 0x000fc800078e3cff */
[----:B------:R-:W-:Y:S02]  /*0530*/  @P4 LOP3.LUT R15, R15, R26, RZ, 0x3c, !PT ;  /* 0x0000001a0f0f4212 */ /* 0x000fe400078e3cff */
[----:B------:R-:W-:Y:S01]  /*0540*/  @P1 LOP3.LUT R2, R2, R21, RZ, 0x3c, !PT ;  /* 0x0000001502021212 */ /* 0x000fe200078e3cff */
[----:B------:R-:W4:Y:S04]  /*0550*/  @P5 LDG.E R26, desc[UR4][R10.64+0x64] ;  /* 0x000064040a1a5981 */ /* 0x000f28000c1e1900 */
[----:B------:R-:W4:Y:S01]  /*0560*/  @P3 LDG.E R21, desc[UR4][R10.64+0x40] ;  /* 0x000040040a153981 */ /* 0x000f22000c1e1900 */
[----:B------:R-:W-:Y:S02]  /*0570*/  @P2 LOP3.LUT R4, R4, R23, RZ, 0x3c, !PT ;  /* 0x0000001704042212 */ /* 0x000fe400078e3cff */
[----:B------:R-:W-:Y:S01]  /*0580*/  @P2 LOP3.LUT R2, R2, R25, RZ, 0x3c, !PT ;  /* 0x0000001902022212 */ /* 0x000fe200078e3cff */
[----:B------:R-:W4:Y:S04]  /*0590*/  @P3 LDG.E R23, desc[UR4][R10.64+0x48] ;  /* 0x000048040a173981 */ /* 0x000f28000c1e1900 */
[----:B------:R-:W4:Y:S01]  /*05a0*/  @P4 LDG.E R25, desc[UR4][R10.64+0x54] ;  /* 0x000054040a194981 */ /* 0x000f22000c1e1900 */
[----:B--2---:R-:W-:-:S03]  /*05b0*/  @P1 LOP3.LUT R5, R5, R18, RZ, 0x3c, !PT ;  /* 0x0000001205051212 */ /* 0x004fc600078e3cff */
[----:B------:R-:W2:Y:S01]  /*05c0*/  @P3 LDG.E R18, desc[UR4][R10.64+0x44] ;  /* 0x000044040a123981 */ /* 0x000ea2000c1e1900 */
[----:B---3--:R-:W-:-:S03]  /*05d0*/  @P2 LOP3.LUT R5, R5, R20, RZ, 0x3c, !PT ;  /* 0x0000001405052212 */ /* 0x008fc600078e3cff */
[----:B------:R-:W3:Y:S01]  /*05e0*/  @P4 LDG.E R20, desc[UR4][R10.64+0x58] ;  /* 0x000058040a144981 */ /* 0x000ee2000c1e1900 */
[----:B----4-:R-:W-:-:S03]  /*05f0*/  @P3 LOP3.LUT R3, R3, R22, RZ, 0x3c, !PT ;  /* 0x0000001603033212 */ /* 0x010fc600078e3cff */
[----:B------:R-:W4:Y:S01]  /*0600*/  @P4 LDG.E R22, desc[UR4][R10.64+0x60] ;  /* 0x000060040a164981 */ /* 0x000f22000c1e1900 */
[----:B------:R-:W-:Y:S02]  /*0610*/  LOP3.LUT P0, RZ, R24, 0x80, RZ, 0xc0, !PT ;  /* 0x0000008018ff7812 */ /* 0x000fe4000780c0ff */
[----:B------:R-:W-:Y:S02]  /*0620*/  @P5 LOP3.LUT R15, R15, R26, RZ, 0x3c, !PT ;  /* 0x0000001a0f0f5212 */ /* 0x000fe400078e3cff */
[----:B------:R-:W4:Y:S01]  /*0630*/  @P6 LDG.E R26, desc[UR4][R10.64+0x78] ;  /* 0x000078040a1a6981 */ /* 0x000f22000c1e1900 */
[----:B------:R-:W-:-:S03]  /*0640*/  @P3 LOP3.LUT R4, R4, R21, RZ, 0x3c, !PT ;  /* 0x0000001504043212 */ /* 0x000fc600078e3cff */
[----:B------:R-:W4:Y:S01]  /*0650*/  @P4 LDG.E R21, desc[UR4][R10.64+0x5c] ;  /* 0x00005c040a154981 */ /* 0x000f22000c1e1900 */
[----:B------:R-:W-:-:S03]  /*0660*/  @P3 LOP3.LUT R2, R2, R23, RZ, 0x3c, !PT ;  /* 0x0000001702023212 */ /* 0x000fc600078e3cff */
[----:B------:R-:W4:Y:S01]  /*0670*/  @P5 LDG.E R23, desc[UR4][R10.64+0x68] ;  /* 0x000068040a175981 */ /* 0x000f22000c1e1900 */
[----:B------:R-:W-:-:S03]  /*0680*/  @P4 LOP3.LUT R4, R4, R25, RZ, 0x3c, !PT ;  /* 0x0000001904044212 */ /* 0x000fc600078e3cff */
[----:B------:R-:W4:Y:S01]  /*0690*/  @P5 LDG.E R25, desc[UR4][R10.64+0x70] ;  /* 0x000070040a195981 */ /* 0x000f22000c1e1900 */
[----:B--2---:R-:W-:-:S03]  /*06a0*/  @P3 LOP3.LUT R5, R5, R18, RZ, 0x3c, !PT ;  /* 0x0000001205053212 */ /* 0x004fc600078e3cff */
[----:B------:R-:W2:Y:S01]  /*06b0*/  @P5 LDG.E R18, desc[UR4][R10.64+0x6c] ;  /* 0x00006c040a125981 */ /* 0x000ea2000c1e1900 */
[----:B---3--:R-:W-:-:S03]  /*06c0*/  @P4 LOP3.LUT R5, R5, R20, RZ, 0x3c, !PT ;  /* 0x0000001405054212 */ /* 0x008fc600078e3cff */
[----:B------:R-:W3:Y:S01]  /*06d0*/  @P5 LDG.E R20, desc[UR4][R10.64+0x74] ;  /* 0x000074040a145981 */ /* 0x000ee2000c1e1900 */
[----:B----4-:R-:W-:-:S03]  /*06e0*/  @P4 LOP3.LUT R3, R3, R22, RZ, 0x3c, !PT ;  /* 0x0000001603034212 */ /* 0x010fc600078e3cff */
[----:B------:R-:W4:Y:S01]  /*06f0*/  @P0 LDG.E R22, desc[UR4][R10.64+0x8c] ;  /* 0x00008c040a160981 */ /* 0x000f22000c1e1900 */
[----:B------:R-:W-:-:S03]  /*0700*/  @P6 LOP3.LUT R15, R15, R26, RZ, 0x3c, !PT ;  /* 0x0000001a0f0f6212 */ /* 0x000fc600078e3cff */
        /* <DEDUP_REMOVED lines=13> */
[----:B------:R-:W-:Y:S02]  /*07e0*/  @P6 LOP3.LUT R4, R4, R27, RZ, 0x3c, !PT ;  /* 0x0000001b04046212 */ /* 0x000fe400078e3cff */
[----:B------:R-:W-:Y:S02]  /*07f0*/  @P6 LOP3.LUT R2, R2, R21, RZ, 0x3c, !PT ;  /* 0x0000001502026212 */ /* 0x000fe400078e3cff */
[----:B------:R-:W-:Y:S02]  /*0800*/  @P0 LOP3.LUT R4, R4, R23, RZ, 0x3c, !PT ;  /* 0x0000001704040212 */ /* 0x000fe400078e3cff */
[----:B------:R-:W-:Y:S02]  /*0810*/  @P0 LOP3.LUT R2, R2, R25, RZ, 0x3c, !PT ;  /* 0x0000001902020212 */ /* 0x000fe400078e3cff */
[----:B--2---:R-:W-:Y:S02]  /*0820*/  @P6 LOP3.LUT R5, R5, R18, RZ, 0x3c, !PT ;  /* 0x0000001205056212 */ /* 0x004fe400078e3cff */
[----:B---3--:R-:W-:-:S02]  /*0830*/  @P6 LOP3.LUT R3, R3, R20, RZ, 0x3c, !PT ;  /* 0x0000001403036212 */ /* 0x008fc400078e3cff */
[----:B----4-:R-:W-:Y:S02]  /*0840*/  @P0 LOP3.LUT R5, R5, R22, RZ, 0x3c, !PT ;  /* 0x0000001605050212 */ /* 0x010fe400078e3cff */
[----:B------:R-:W-:Y:S02]  /*0850*/  @P0 LOP3.LUT R3, R3, R26, RZ, 0x3c, !PT ;  /* 0x0000001a03030212 */ /* 0x000fe400078e3cff */
[----:B------:R-:W-:-:S13]  /*0860*/  R2P PR, R24.B1, 0x7f ;  /* 0x0000007f18007804 */ /* 0x000fda0000001000 */
[----:B------:R-:W2:Y:S04]  /*0870*/  @P0 LDG.E R18, desc[UR4][R10.64+0xa0] ;  /* 0x0000a0040a120981 */ /* 0x000ea8000c1e1900 */
[----:B------:R-:W3:Y:S04]  /*0880*/  @P1 LDG.E R22, desc[UR4][R10.64+0xb4] ;  /* 0x0000b4040a161981 */ /* 0x000ee8000c1e1900 */
[----:B------:R-:W4:Y:S04]  /*0890*/  @P2 LDG.E R26, desc[UR4][R10.64+0xc8] ;  /* 0x0000c8040a1a2981 */ /* 0x000f28000c1e1900 */
[----:B------:R-:W4:Y:S04]  /*08a0*/  @P3 LDG.E R28, desc[UR4][R10.64+0xdc] ;  /* 0x0000dc040a1c3981 */ /* 0x000f28000c1e1900 */
[----:B------:R-:W4:Y:S04]  /*08b0*/  @P0 LDG.E R23, desc[UR4][R10.64+0xa4] ;  /* 0x0000a4040a170981 */ /* 0x000f28000c1e1900 */
[----:B------:R-:W4:Y:S04]  /*08c0*/  @P0 LDG.E R20, desc[UR4][R10.64+0xa8] ;  /* 0x0000a8040a140981 */ /* 0x000f28000c1e1900 */
[----:B------:R-:W4:Y:S04]  /*08d0*/  @P4 LDG.E R25, desc[UR4][R10.64+0xf0] ;  /* 0x0000f0040a194981 */ /* 0x000f28000c1e1900 */
        /* <DEDUP_REMOVED lines=21> */
[----:B------:R-:W-:Y:S02]  /*0a30*/  LOP3.LUT P0, RZ, R24, 0x8000, RZ, 0xc0, !PT ;  /* 0x0000800018ff7812 */ /* 0x000fe4000780c0ff */
[----:B----4-:R-:W-:Y:S01]  /*0a40*/  @P5 LOP3.LUT R15, R15, R26, RZ, 0x3c, !PT ;  /* 0x0000001a0f0f5212 */ /* 0x010fe200078e3cff */
[----:B------:R-:W4:Y:S04]  /*0a50*/  @P3 LDG.E R24, desc[UR4][R10.64+0xe4] ;  /* 0x0000e4040a183981 */ /* 0x000f28000c1e1900 */
[----:B------:R-:W2:Y:S01]  /*0a60*/  @P6 LDG.E R26, desc[UR4][R10.64+0x118] ;  /* 0x000118040a1a6981 */ /* 0x000ea2000c1e1900 */
        /* <DEDUP_REMOVED lines=8> */
[----:B---3--:R-:W-:-:S03]  /*0af0*/  @P2 LOP3.LUT R3, R3, R22, RZ, 0x3c, !PT ;  /* 0x0000001603032212 */ /* 0x008fc600078e3cff */
[----:B------:R-:W3:Y:S01]  /*0b00*/  @P4 LDG.E R22, desc[UR4][R10.64+0x100] ;  /* 0x000100040a164981 */ /* 0x000ee2000c1e1900 */
[----:B--2---:R-:W-:-:S03]  /*0b10*/  @P6 LOP3.LUT R15, R15, R26, RZ, 0x3c, !PT ;  /* 0x0000001a0f0f6212 */ /* 0x004fc600078e3cff */
[----:B------:R-:W2:Y:S01]  /*0b20*/  @P0 LDG.E R26, desc[UR4][R10.64+0x12c] ;  /* 0x00012c040a1a0981 */ /* 0x000ea2000c1e1900 */
[----:B----4-:R-:W-:-:S03]  /*0b30*/  @P2 LOP3.LUT R2, R2, R23, RZ, 0x3c, !PT ;  /* 0x0000001702022212 */ /* 0x010fc600078e3cff */
[----:B------:R-:W4:Y:S01]  /*0b40*/  @P4 LDG.E R23, desc[UR4][R10.64+0xfc] ;  /* 0x0000fc040a174981 */ /* 0x000f22000c1e1900 */
[----:B------:R-:W-:-:S03]  /*0b50*/  @P2 LOP3.LUT R5, R5, R20, RZ, 0x3c, !PT ;  /* 0x0000001405052212 */ /* 0x000fc600078e3cff */
[----:B------:R-:W4:Y:S01]  /*0b60*/  @P4 LDG.E R20, desc[UR4][R10.64+0xf8] ;  /* 0x0000f8040a144981 */ /* 0x000f22000c1e1900 */
[----:B------:R-:W-:Y:S02]  /*0b70*/  @P3 LOP3.LUT R2, R2, R27, RZ, 0x3c, !PT ;  /* 0x0000001b02023212 */ /* 0x000fe400078e3cff */
[----:B------:R-:W-:Y:S01]  /*0b80*/  @P3 LOP3.LUT R4, R4, R25, RZ, 0x3c, !PT ;  /* 0x0000001904043212 */ /* 0x000fe200078e3cff */
[----:B------:R-:W4:Y:S01]  /*0b90*/  @P5 LDG.E R27, desc[UR4][R10.64+0x110] ;  /* 0x000110040a1b5981 */ /* 0x000f22000c1e1900 */
[----:B------:R-:W-:-:S03]  /*0ba0*/  @P3 LOP3.LUT R5, R5, R24, RZ, 0x3c, !PT ;  /* 0x0000001805053212 */ /* 0x000fc600078e3cff */
[----:B------:R-:W4:Y:S04]  /*0bb0*/  @P5 LDG.E R25, desc[UR4][R10.64+0x108] ;  /* 0x000108040a195981 */ /* 0x000f28000c1e1900 */
        /* <DEDUP_REMOVED lines=19> */
[----:B------:R-:W-:-:S05]  /*0cf0*/  VIADD R19, R19, 0x10 ;  /* 0x0000001013137836 */ /* 0x000fca0000000000 */
[----:B------:R-:W-:Y:S02]  /*0d00*/  ISETP.NE.AND P1, PT, R19, 0x20, PT ;  /* 0x000000201300780c */ /* 0x000fe40003f25270 */
[----:B------:R-:W-:Y:S02]  /*0d10*/  @P5 LOP3.LUT R3, R3, R18, RZ, 0x3c, !PT ;  /* 0x0000001203035212 */ /* 0x000fe400078e3cff */
[----:B------:R-:W-:Y:S02]  /*0d20*/  @P6 LOP3.LUT R4, R4, R21, RZ, 0x3c, !PT ;  /* 0x0000001504046212 */ /* 0x000fe400078e3cff */
[----:B---3--:R-:W-:-:S04]  /*0d30*/  @P6 LOP3.LUT R3, R3, R22, RZ, 0x3c, !PT ;  /* 0x0000001603036212 */ /* 0x008fc800078e3cff */
[----:B--2---:R-:W-:Y:S02]  /*0d40*/  @P0 LOP3.LUT R3, R3, R26, RZ, 0x3c, !PT ;  /* 0x0000001a03030212 */ /* 0x004fe400078e3cff */
[----:B----4-:R-:W-:Y:S02]  /*0d50*/  @P6 LOP3.LUT R2, R2, R23, RZ, 0x3c, !PT ;  /* 0x0000001702026212 */ /* 0x010fe400078e3cff */
[----:B------:R-:W-:Y:S02]  /*0d60*/  @P6 LOP3.LUT R5, R5, R20, RZ, 0x3c, !PT ;  /* 0x0000001405056212 */ /* 0x000fe400078e3cff */
[----:B------:R-:W-:Y:S02]  /*0d70*/  @P0 LOP3.LUT R2, R2, R27, RZ, 0x3c, !PT ;  /* 0x0000001b02020212 */ /* 0x000fe400078e3cff */
[----:B------:R-:W-:Y:S02]  /*0d80*/  @P0 LOP3.LUT R4, R4, R25, RZ, 0x3c, !PT ;  /* 0x0000001904040212 */ /* 0x000fe400078e3cff */
[----:B------:R-:W-:Y:S01]  /*0d90*/  @P0 LOP3.LUT R5, R5, R24, RZ, 0x3c, !PT ;  /* 0x0000001805050212 */ /* 0x000fe200078e3cff */
[----:B------:R-:W-:Y:S06]  /*0da0*/  @P1 BRA `(.L_x_4) ;  /* 0xfffffff400481947 */ /* 0x000fec000383ffff */
[----:B------:R-:W-:-:S05]  /*0db0*/  VIADD R17, R17, 0x1 ;  /* 0x0000000111117836 */ /* 0x000fca0000000000 */
[----:B------:R-:W-:-:S13]  /*0dc0*/  ISETP.NE.AND P0, PT, R17, 0x5, PT ;  /* 0x000000051100780c */ /* 0x000fda0003f05270 */
[----:B------:R-:W-:Y:S05]  /*0dd0*/  @P0 BRA `(.L_x_5) ;  /* 0xfffffff400300947 */ /* 0x000fea000383ffff */
[----:B------:R1:W-:Y:S01]  /*0de0*/  STG.E.64 desc[UR4][R6.64+0x8], R4 ;  /* 0x0000080406007986 */ /* 0x0003e2000c101b04 */
[----:B------:R-:W-:Y:S01]  /*0df0*/  VIADD R14, R14, 0x1 ;  /* 0x000000010e0e7836 */ /* 0x000fe20000000000 */
[----:B------:R-:W-:Y:S02]  /*0e00*/  LOP3.LUT R11, R13, 0x3, RZ, 0xc0, !PT ;  /* 0x000000030d0b7812 */ /* 0x000fe400078ec0ff */
[----:B------:R1:W-:Y:S02]  /*0e10*/  STG.E.64 desc[UR4][R6.64+0x10], R2 ;  /* 0x0000100206007986 */ /* 0x0003e4000c101b04 */
[----:B------:R-:W-:Y:S02]  /*0e20*/  ISETP.GE.U32.AND P0, PT, R14, R11, PT ;  /* 0x0000000b0e00720c */ /* 0x000fe40003f06070 */
[----:B------:R1:W-:Y:S11]  /*0e30*/  STG.E desc[UR4][R6.64+0x4], R15 ;  /* 0x0000040f06007986 */ /* 0x0003f6000c101904 */
[----:B------:R-:W-:Y:S05]  /*0e40*/  @!P0 BRA `(.L_x_6) ;  /* 0xfffffff400048947 */ /* 0x000fea000383ffff */
.L_x_3:
[----:B------:R-:W-:Y:S05]  /*0e50*/  BSYNC.RECONVERGENT B1 ;  /* 0x0000000000017941 */ /* 0x000fea0003800200 */
.L_x_2:
[C---:B------:R-:W-:Y:S01]  /*0e60*/  ISETP.GT.U32.AND P0, PT, R13.reuse, 0x3, PT ;  /* 0x000000030d00780c */ /* 0x040fe20003f04070 */
[----:B------:R-:W-:Y:S01]  /*0e70*/  VIADD R12, R12, 0x1 ;  /* 0x000000010c0c7836 */ /* 0x000fe20000000000 */
[--C-:B------:R-:W-:Y:S02]  /*0e80*/  SHF.R.U64 R13, R13, 0x2, R0.reuse ;  /* 0x000000020d0d7819 */ /* 0x100fe40000001200 */
[----:B------:R-:W-:Y:S02]  /*0e90*/  ISETP.GT.U32.AND.EX P0, PT, R0, RZ, PT, P0 ;  /* 0x000000ff0000720c */ /* 0x000fe40003f04100 */
[----:B------:R-:W-:-:S11]  /*0ea0*/  SHF.R.U32.HI R0, RZ, 0x2, R0 ;  /* 0x00000002ff007819 */ /* 0x000fd60000011600 */
[----:B------:R-:W-:Y:S05]  /*0eb0*/  @P0 BRA `(.L_x_7) ;  /* 0xfffffff000c80947 */ /* 0x000fea000383ffff */
.L_x_1:
[----:B------:R-:W-:Y:S05]  /*0ec0*/  BSYNC.RECONVERGENT B0 ;  /* 0x0000000000007941 */ /* 0x000fea0003800200 */
.L_x_0:
[----:B------:R-:W-:Y:S04]  /*0ed0*/  STG.E.64 desc[UR4][R6.64+0x18], RZ ;  /* 0x000018ff06007986 */ /* 0x000fe8000c101b04 */
[----:B------:R-:W-:Y:S04]  /*0ee0*/  STG.E desc[UR4][R6.64+0x20], RZ ;  /* 0x000020ff06007986 */ /* 0x000fe8000c101904 */
[----:B------:R-:W-:Y:S01]  /*0ef0*/  STG.E.64 desc[UR4][R6.64+0x28], RZ ;  /* 0x000028ff06007986 */ /* 0x000fe2000c101b04 */
[----:B------:R-:W-:Y:S05]  /*0f00*/  EXIT ;  /* 0x000000000000794d */ /* 0x000fea0003800000 */
.L_x_8:
[----:B------:R-:W-:-:S00]  /*0f10*/  BRA `(.L_x_8) ;  /* 0xfffffffc00fc7947 */ /* 0x000fc0000383ffff */
[----:B------:R-:W-:-:S00]  /*0f20*/  NOP ;  /* 0x0000000000007918 */ /* 0x000fc00000000000 */
        /* <DEDUP_REMOVED lines=13> */
.L_x_18:


//--------------------- .text._Z7gpu_mmcP17curandStateXORWOWPii --------------------------
	.section	.text._Z7gpu_mmcP17curandStateXORWOWPii,"ax",@progbits
	.align	128
        .global         _Z7gpu_mmcP17curandStateXORWOWPii
        .type           _Z7gpu_mmcP17curandStateXORWOWPii,@function
        .size           _Z7gpu_mmcP17curandStateXORWOWPii,(.L_x_19 - _Z7gpu_mmcP17curandStateXORWOWPii)
        .other          _Z7gpu_mmcP17curandStateXORWOWPii,@"STO_CUDA_ENTRY STV_DEFAULT"
_Z7gpu_mmcP17curandStateXORWOWPii:
.text._Z7gpu_mmcP17curandStateXORWOWPii:
[----:B------:R-:W-:Y:S01]  /*0000*/  LDC R1, c[0x0][0x37c] ;  /* 0x0000df00ff017b82 */ /* 0x000fe20000000800 */
[----:B------:R-:W0:Y:S07]  /*0010*/  S2R R19, SR_TID.X ;  /* 0x0000000000137919 */ /* 0x000e2e0000002100 */
[----:B------:R-:W0:Y:S01]  /*0020*/  S2UR UR4, SR_CTAID.X ;  /* 0x00000000000479c3 */ /* 0x000e220000002500 */
[----:B------:R-:W1:Y:S01]  /*0030*/  LDCU.64 UR6, c[0x0][0x358] ;  /* 0x00006b00ff0677ac */ /* 0x000e620008000a00 */
[----:B------:R-:W2:Y:S06]  /*0040*/  LDCU UR5, c[0x0][0x390] ;  /* 0x00007200ff0577ac */ /* 0x000eac0008000800 */
[----:B------:R-:W0:Y:S08]  /*0050*/  LDC R14, c[0x0][0x360] ;  /* 0x0000d800ff0e7b82 */ /* 0x000e300000000800 */
[----:B------:R-:W3:Y:S01]  /*0060*/  LDC.64 R4, c[0x0][0x380] ;  /* 0x0000e000ff047b82 */ /* 0x000ee20000000a00 */
[----:B0-----:R-:W-:-:S04]  /*0070*/  IMAD R19, R14, UR4, R19 ;  /* 0x000000040e137c24 */ /* 0x001fc8000f8e0213 */
[----:B---3--:R-:W-:-:S05]  /*0080*/  IMAD.WIDE R4, R19, 0x30, R4 ;  /* 0x0000003013047825 */ /* 0x008fca00078e0204 */
[----:B-1----:R0:W5:Y:S04]  /*0090*/  LDG.E R15, desc[UR6][R4.64+0x20] ;  /* 0x00002006040f7981 */ /* 0x002168000c1e1900 */
[----:B------:R0:W5:Y:S04]  /*00a0*/  LDG.E.64 R6, desc[UR6][R4.64+0x28] ;  /* 0x0000280604067981 */ /* 0x000168000c1e1b00 */
[----:B------:R0:W5:Y:S04]  /*00b0*/  LDG.E.64 R8, desc[UR6][R4.64] ;  /* 0x0000000604087981 */ /* 0x000168000c1e1b00 */
[----:B------:R0:W5:Y:S04]  /*00c0*/  LDG.E.64 R10, desc[UR6][R4.64+0x8] ;  /* 0x00000806040a7981 */ /* 0x000168000c1e1b00 */
[----:B------:R0:W5:Y:S04]  /*00d0*/  LDG.E.64 R2, desc[UR6][R4.64+0x10] ;  /* 0x0000100604027981 */ /* 0x000168000c1e1b00 */
[----:B------:R0:W5:Y:S01]  /*00e0*/  LDG.E.64 R12, desc[UR6][R4.64+0x18] ;  /* 0x00001806040c7981 */ /* 0x000162000c1e1b00 */
[----:B--2---:R-:W-:Y:S01]  /*00f0*/  ISETP.GE.AND P0, PT, R19, UR5, PT ;  /* 0x0000000513007c0c */ /* 0x004fe2000bf06270 */
[----:B------:R-:W-:Y:S01]  /*0100*/  BSSY.RECONVERGENT B0, `(.L_x_9) ;  /* 0x00000b6000007945 */ /* 0x000fe20003800200 */
[----:B------:R-:W-:-:S11]  /*0110*/  IMAD.MOV.U32 R0, RZ, RZ, RZ ;  /* 0x000000ffff007224 */ /* 0x000fd600078e00ff */
[----:B0-----:R-:W-:Y:S05]  /*0120*/  @P0 BRA `(.L_x_10) ;  /* 0x0000000800cc0947 */ /* 0x001fea0003800000 */
[----:B------:R-:W0:Y:S01]  /*0130*/  LDCU UR4, c[0x0][0x370] ;  /* 0x00006e00ff0477ac */ /* 0x000e220008000800 */
[----:B------:R-:W-:Y:S01]  /*0140*/  BSSY.RECONVERGENT B1, `(.L_x_11) ;  /* 0x0000087000017945 */ /* 0x000fe20003800200 */
[----:B0-----:R-:W-:-:S04]  /*0150*/  IMAD R0, R14, UR4, RZ ;  /* 0x000000040e007c24 */ /* 0x001fc8000f8e02ff */
[----:B------:R-:W0:Y:S01]  /*0160*/  I2F.U32.RP R20, R0 ;  /* 0x0000000000147306 */ /* 0x000e220000209000 */
[--C-:B------:R-:W-:Y:S01]  /*0170*/  IMAD.IADD R19, R19, 0x1, R0.reuse ;  /* 0x0000000113137824 */ /* 0x100fe200078e0200 */
[----:B------:R-:W-:Y:S01]  /*0180*/  ISETP.NE.U32.AND P2, PT, R0, RZ, PT ;  /* 0x000000ff0000720c */ /* 0x000fe20003f45070 */
[----:B------:R-:W-:-:S03]  /*0190*/  IMAD.MOV R21, RZ, RZ, -R0 ;  /* 0x000000ffff157224 */ /* 0x000fc600078e0a00 */
[C---:B------:R-:W-:Y:S02]  /*01a0*/  ISETP.GE.AND P0, PT, R19.reuse, UR5, PT ;  /* 0x0000000513007c0c */ /* 0x040fe4000bf06270 */
[----:B------:R-:W-:Y:S02]  /*01b0*/  VIMNMX R14, PT, PT, R19, UR5, !PT ;  /* 0x00000005130e7c48 */ /* 0x000fe4000ffe0100 */
[----:B------:R-:W-:-:S04]  /*01c0*/  SEL R18, RZ, 0x1, P0 ;  /* 0x00000001ff127807 */ /* 0x000fc80000000000 */
[----:B------:R-:W-:Y:S01]  /*01d0*/  IADD3 R19, PT, PT, R14, -R19, -R18 ;  /* 0x800000130e137210 */ /* 0x000fe20007ffe812 */
[----:B0-----:R-:W0:Y:S02]  /*01e0*/  MUFU.RCP R20, R20 ;  /* 0x0000001400147308 */ /* 0x001e240000001000 */
[----:B0-----:R-:W-:-:S06]  /*01f0*/  VIADD R16, R20, 0xffffffe ;  /* 0x0ffffffe14107836 */ /* 0x001fcc0000000000 */
[----:B------:R0:W1:Y:S02]  /*0200*/  F2I.FTZ.U32.TRUNC.NTZ R17, R16 ;  /* 0x0000001000117305 */ /* 0x000064000021f000 */
[----:B0-----:R-:W-:Y:S02]  /*0210*/  IMAD.MOV.U32 R16, RZ, RZ, RZ ;  /* 0x000000ffff107224 */ /* 0x001fe400078e00ff */
[----:B-1----:R-:W-:-:S04]  /*0220*/  IMAD R21, R21, R17, RZ ;  /* 0x0000001115157224 */ /* 0x002fc800078e02ff */
[----:B------:R-:W-:-:S06]  /*0230*/  IMAD.HI.U32 R20, R17, R21, R16 ;  /* 0x0000001511147227 */ /* 0x000fcc00078e0010 */
[----:B------:R-:W-:-:S04]  /*0240*/  IMAD.HI.U32 R17, R20, R19, RZ ;  /* 0x0000001314117227 */ /* 0x000fc800078e00ff */
[----:B------:R-:W-:-:S04]  /*0250*/  IMAD.MOV R14, RZ, RZ, -R17 ;  /* 0x000000ffff0e7224 */ /* 0x000fc800078e0a11 */
[----:B------:R-:W-:-:S05]  /*0260*/  IMAD R19, R0, R14, R19 ;  /* 0x0000000e00137224 */ /* 0x000fca00078e0213 */
[----:B------:R-:W-:-:S13]  /*0270*/  ISETP.GE.U32.AND P0, PT, R19, R0, PT ;  /* 0x000000001300720c */ /* 0x000fda0003f06070 */
[----:B------:R-:W-:Y:S02]  /*0280*/  @P0 IMAD.IADD R19, R19, 0x1, -R0 ;  /* 0x0000000113130824 */ /* 0x000fe400078e0a00 */
[----:B------:R-:W-:-:S03]  /*0290*/  @P0 VIADD R17, R17, 0x1 ;  /* 0x0000000111110836 */ /* 0x000fc60000000000 */
[----:B------:R-:W-:-:S13]  /*02a0*/  ISETP.GE.U32.AND P1, PT, R19, R0, PT ;  /* 0x000000001300720c */ /* 0x000fda0003f26070 */
[----:B------:R-:W-:Y:S02]  /*02b0*/  @P1 IADD3 R17, PT, PT, R17, 0x1, RZ ;  /* 0x0000000111111810 */ /* 0x000fe40007ffe0ff */
[----:B------:R-:W-:Y:S01]  /*02c0*/  @!P2 LOP3.LUT R17, RZ, R0, RZ, 0x33, !PT ;  /* 0x00000000ff11a212 */ /* 0x000fe200078e33ff */
[----:B------:R-:W-:-:S04]  /*02d0*/  IMAD.MOV.U32 R0, RZ, RZ, RZ ;  /* 0x000000ffff007224 */ /* 0x000fc800078e00ff */
[----:B------:R-:W-:-:S05]  /*02e0*/  IMAD.IADD R17, R18, 0x1, R17 ;  /* 0x0000000112117824 */ /* 0x000fca00078e0211 */
[C---:B------:R-:W-:Y:S01]  /*02f0*/  ISETP.GE.U32.AND P0, PT, R17.reuse, 0x3, PT ;  /* 0x000000031100780c */ /* 0x040fe20003f06070 */
[----:B------:R-:W-:-:S05]  /*0300*/  VIADD R17, R17, 0x1 ;  /* 0x0000000111117836 */ /* 0x000fca0000000000 */
[----:B------:R-:W-:-:S07]  /*0310*/  LOP3.LUT R14, R17, 0x3, RZ, 0xc0, !PT ;  /* 0x00000003110e7812 */ /* 0x000fce00078ec0ff */
[----:B------:R-:W-:Y:S05]  /*0320*/  @!P0 BRA `(.L_x_12) ;  /* 0x0000000400a08947 */ /* 0x000fea0003800000 */
[----:B------:R-:W-:Y:S01]  /*0330*/  LOP3.LUT R16, R17, 0xfffffffc, RZ, 0xc0, !PT ;  /* 0xfffffffc11107812 */ /* 0x000fe200078ec0ff */
[----:B------:R-:W-:Y:S01]  /*0340*/  BSSY.RECONVERGENT B2, `(.L_x_13) ;  /* 0x0000065000027945 */ /* 0x000fe20003800200 */
[----:B-----5:R-:W-:Y:S02]  /*0350*/  VIADD R8, R8, 0x161f14 ;  /* 0x00161f1408087836 */ /* 0x020fe40000000000 */
[----:B------:R-:W-:Y:S02]  /*0360*/  IMAD.MOV.U32 R0, RZ, RZ, RZ ;  /* 0x000000ffff007224 */ /* 0x000fe400078e00ff */
[----:B------:R-:W-:-:S07]  /*0370*/  IMAD.MOV R16, RZ, RZ, -R16 ;  /* 0x000000ffff107224 */ /* 0x000fce00078e0a10 */
.L_x_14:
[----:B------:R-:W-:Y:S01]  /*0380*/  SHF.R.U32.HI R18, RZ, 0x2, R9 ;  /* 0x00000002ff127819 */ /* 0x000fe20000011609 */
[----:B------:R-:W-:Y:S01]  /*0390*/  IMAD.SHL.U32 R20, R3, 0x10, RZ ;  /* 0x0000001003147824 */ /* 0x000fe200078e00ff */
[----:B------:R-:W-:Y:S02]  /*03a0*/  SHF.R.U32.HI R17, RZ, 0x2, R10 ;  /* 0x00000002ff117819 */ /* 0x000fe4000001160a */
[----:B------:R-:W-:Y:S02]  /*03b0*/  LOP3.LUT R18, R18, R9, RZ, 0x3c, !PT ;  /* 0x0000000912127212 */ /* 0x000fe400078e3cff */
[----:B------:R-:W-:Y:S02]  /*03c0*/  LOP3.LUT R10, R17, R10, RZ, 0x3c, !PT ;  /* 0x0000000a110a7212 */ /* 0x000fe400078e3cff */
[----:B------:R-:W-:Y:S02]  /*03d0*/  SHF.L.U32 R9, R18, 0x1, RZ ;  /* 0x0000000112097819 */ /* 0x000fe400000006ff */
[----:B------:R-:W-:-:S02]  /*03e0*/  IADD3 R16, PT, PT, R16, 0x4, RZ ;  /* 0x0000000410107810 */ /* 0x000fc40007ffe0ff */
[----:B------:R-:W-:Y:S02]  /*03f0*/  LOP3.LUT R9, R3, R20, R9, 0x96, !PT ;  /* 0x0000001403097212 */ /* 0x000fe400078e9609 */
[----:B------:R-:W-:Y:S02]  /*0400*/  SHF.R.U32.HI R20, RZ, 0x2, R11 ;  /* 0x00000002ff147819 */ /* 0x000fe4000001160b */
[----:B------:R-:W-:Y:S01]  /*0410*/  LOP3.LUT R17, R9, R18, RZ, 0x3c, !PT ;  /* 0x0000001209117212 */ /* 0x000fe200078e3cff */
[----:B------:R-:W-:Y:S01]  /*0420*/  IMAD.SHL.U32 R18, R10, 0x2, RZ ;  /* 0x000000020a127824 */ /* 0x000fe200078e00ff */
[----:B------:R-:W-:Y:S02]  /*0430*/  LOP3.LUT R20, R20, R11, RZ, 0x3c, !PT ;  /* 0x0000000b14147212 */ /* 0x000fe400078e3cff */
[----:B------:R-:W-:Y:S01]  /*0440*/  SHF.R.U32.HI R11, RZ, 0x2, R2 ;  /* 0x00000002ff0b7819 */ /* 0x000fe20000011602 */
[----:B------:R-:W-:-:S03]  /*0450*/  IMAD.SHL.U32 R9, R17, 0x10, RZ ;  /* 0x0000001011097824 */ /* 0x000fc600078e00ff */
[----:B------:R-:W-:Y:S02]  /*0460*/  LOP3.LUT R11, R11, R2, RZ, 0x3c, !PT ;  /* 0x000000020b0b7212 */ /* 0x000fe400078e3cff */
[----:B------:R-:W-:Y:S01]  /*0470*/  LOP3.LUT R18, R10, R18, R9, 0x96, !PT ;  /* 0x000000120a127212 */ /* 0x000fe200078e9609 */
[----:B------:R-:W-:-:S03]  /*0480*/  IMAD.SHL.U32 R9, R20, 0x2, RZ ;  /* 0x0000000214097824 */ /* 0x000fc600078e00ff */
[----:B------:R-:W-:Y:S02]  /*0490*/  LOP3.LUT R21, R18, R17, RZ, 0x3c, !PT ;  /* 0x0000001112157212 */ /* 0x000fe400078e3cff */
[----:B------:R-:W-:-:S03]  /*04a0*/  SHF.R.U32.HI R18, RZ, 0x2, R17 ;  /* 0x00000002ff127819 */ /* 0x000fc60000011611 */
[----:B------:R-:W-:Y:S01]  /*04b0*/  IMAD.SHL.U32 R10, R21, 0x10, RZ ;  /* 0x00000010150a7824 */ /* 0x000fe200078e00ff */
[----:B------:R-:W-:-:S04]  /*04c0*/  LOP3.LUT R18, R18, R17, RZ, 0x3c, !PT ;  /* 0x0000001112127212 */ /* 0x000fc800078e3cff */
[----:B------:R-:W-:Y:S02]  /*04d0*/  LOP3.LUT R9, R21, R10, R9, 0x96, !PT ;  /* 0x0000000a15097212 */ /* 0x000fe400078e9609 */
[----:B------:R-:W-:Y:S02]  /*04e0*/  SHF.R.U32.HI R10, RZ, 0x2, R3 ;  /* 0x00000002ff0a7819 */ /* 0x000fe40000011603 */
[----:B------:R-:W-:Y:S01]  /*04f0*/  LOP3.LUT R19, R9, R20, RZ, 0x3c, !PT ;  /* 0x0000001409137212 */ /* 0x000fe200078e3cff */
[----:B------:R-:W-:Y:S01]  /*0500*/  IMAD.SHL.U32 R9, R11, 0x2, RZ ;  /* 0x000000020b097824 */ /* 0x000fe200078e00ff */
[----:B------:R-:W-:Y:S02]  /*0510*/  LOP3.LUT R10, R10, R3, RZ, 0x3c, !PT ;  /* 0x000000030a0a7212 */ /* 0x000fe400078e3cff */
[----:B------:R-:W-:Y:S01]  /*0520*/  SHF.R.U32.HI R20, RZ, 0x2, R21 ;  /* 0x00000002ff147819 */ /* 0x000fe20000011615 */
[----:B------:R-:W-:Y:S01]  /*0530*/  IMAD.SHL.U32 R2, R19, 0x10, RZ ;  /* 0x0000001013027824 */ /* 0x000fe200078e00ff */
[----:B------:R-:W-:Y:S01]  /*0540*/  SHF.R.U32.HI R24, RZ, 0x2, R19 ;  /* 0x00000002ff187819 */ /* 0x000fe20000011613 */
[----:B------:R-:W-:Y:S01]  /*0550*/  IMAD.SHL.U32 R3, R10, 0x2, RZ ;  /* 0x000000020a037824 */ /* 0x000fe200078e00ff */
[----:B------:R-:W-:-:S02]  /*0560*/  LOP3.LUT R22, R20, R21, RZ, 0x3c, !PT ;  /* 0x0000001514167212 */ /* 0x000fc400078e3cff */
[----:B------:R-:W-:Y:S02]  /*0570*/  LOP3.LUT R2, R11, R9, R2, 0x96, !PT ;  /* 0x000000090b027212 */ /* 0x000fe400078e9602 */
[----:B------:R-:W-:Y:S02]  /*0580*/  IADD3 R21, PT, PT, R8, -0xb0f8a, R21 ;  /* 0xfff4f07608157810 */ /* 0x000fe40007ffe015 */
[----:B------:R-:W-:Y:S02]  /*0590*/  LOP3.LUT R9, R2, R19, RZ, 0x3c, !PT ;  /* 0x0000001302097212 */ /* 0x000fe400078e3cff */
[----:B------:R-:W-:Y:S02]  /*05a0*/  I2FP.F32.U32 R20, R21 ;  /* 0x0000001500147245 */ /* 0x000fe40000201000 */
[----:B------:R-:W-:Y:S02]  /*05b0*/  SHF.L.U32 R2, R9, 0x4, RZ ;  /* 0x0000000409027819 */ /* 0x000fe400000006ff */
[----:B------:R-:W-:-:S02]  /*05c0*/  LOP3.LUT R24, R24, R19, RZ, 0x3c, !PT ;  /* 0x0000001318187212 */ /* 0x000fc400078e3cff */
[----:B------:R-:W-:Y:S01]  /*05d0*/  LOP3.LUT R3, R9, R2, R3, 0x96, !PT ;  /* 0x0000000209037212 */ /* 0x000fe200078e9603 */
[----:B------:R-:W-:Y:S01]  /*05e0*/  IMAD.SHL.U32 R2, R18, 0x2, RZ ;  /* 0x0000000212027824 */ /* 0x000fe200078e00ff */
[----:B------:R-:W-:Y:S02]  /*05f0*/  IADD3 R19, PT, PT, R8, -0x587c5, R19 ;  /* 0xfffa783b08137810 */ /* 0x000fe40007ffe013 */
[----:B------:R-:W-:-:S05]  /*0600*/  LOP3.LUT R10, R3, R10, RZ, 0x3c, !PT ;  /* 0x0000000a030a7212 */ /* 0x000fca00078e3cff */
[----:B------:R-:W-:-:S05]  /*0610*/  IMAD.SHL.U32 R3, R10, 0x10, RZ ;  /* 0x000000100a037824 */ /* 0x000fca00078e00ff */
[----:B------:R-:W-:Y:S02]  /*0620*/  LOP3.LUT R3, R18, R2, R3, 0x96, !PT ;  /* 0x0000000212037212 */ /* 0x000fe400078e9603 */
[----:B------:R-:W-:Y:S01]  /*0630*/  IADD3 R2, PT, PT, R8, -0x10974f, R17 ;  /* 0xffef68b108027810 */ /* 0x000fe20007ffe011 */
[----:B------:R-:W-:Y:S01]  /*0640*/  IMAD.MOV.U32 R17, RZ, RZ, 0x2f800000 ;  /* 0x2f800000ff117424 */ /* 0x000fe200078e00ff */
[----:B------:R-:W-:Y:S01]  /*0650*/  LOP3.LUT R11, R3, R10, RZ, 0x3c, !PT ;  /* 0x0000000a030b7212 */ /* 0x000fe200078e3cff */
[----:B------:R-:W-:Y:S02]  /*0660*/  IMAD.SHL.U32 R3, R22, 0x2, RZ ;  /* 0x0000000216037824 */ /* 0x000fe400078e00ff */
[----:B------:R-:W-:Y:S02]  /*0670*/  FFMA R20, R20, R17, 1.1641532182693481445e-10 ;  /* 0x2f00000014147423 */ /* 0x000fe40000000011 */
[----:B------:R-:W-:-:S05]  /*0680*/  IMAD.SHL.U32 R18, R11, 0x10, RZ ;  /* 0x000000100b127824 */ /* 0x000fca00078e00ff */
[----:B------:R-:W-:Y:S02]  /*0690*/  LOP3.LUT R3, R11, R18, R3, 0x96, !PT ;  /* 0x000000120b037212 */ /* 0x000fe400078e9603 */
[----:B------:R-:W-:Y:S02]  /*06a0*/  I2FP.F32.U32 R18, R2 ;  /* 0x0000000200127245 */ /* 0x000fe40000201000 */
[----:B------:R-:W-:Y:S01]  /*06b0*/  LOP3.LUT R2, R3, R22, RZ, 0x3c, !PT ;  /* 0x0000001603027212 */ /* 0x000fe200078e3cff */
[----:B------:R-:W-:Y:S01]  /*06c0*/  FMUL R3, R20, R20 ;  /* 0x0000001414037220 */ /* 0x000fe20000400000 */
[----:B------:R-:W-:Y:S02]  /*06d0*/  IMAD.IADD R20, R9, 0x1, R8 ;  /* 0x0000000109147824 */ /* 0x000fe400078e0208 */
[----:B------:R-:W-:Y:S01]  /*06e0*/  FFMA R18, R18, R17, 1.1641532182693481445e-10 ;  /* 0x2f00000012127423 */ /* 0x000fe20000000011 */
[----:B------:R-:W-:Y:S01]  /*06f0*/  SHF.L.U32 R22, R24, 0x1, RZ ;  /* 0x0000000118167819 */ /* 0x000fe200000006ff */
[----:B------:R-:W-:Y:S01]  /*0700*/  IMAD.SHL.U32 R21, R2, 0x10, RZ ;  /* 0x0000001002157824 */ /* 0x000fe200078e00ff */
[----:B------:R-:W-:Y:S01]  /*0710*/  I2FP.F32.U32 R26, R20 ;  /* 0x00000014001a7245 */ /* 0x000fe20000201000 */
[----:B------:R-:W-:Y:S01]  /*0720*/  FFMA R18, R18, R18, R3 ;  /* 0x0000001212127223 */ /* 0x000fe20000000003 */
[----:B------:R-:W-:-:S02]  /*0730*/  I2FP.F32.U32 R20, R19 ;  /* 0x0000001300147245 */ /* 0x000fc40000201000 */
[----:B------:R-:W-:Y:S01]  /*0740*/  IADD3 R19, PT, PT, R8, 0xb0f8a, R11 ;  /* 0x000b0f8a08137810 */ /* 0x000fe20007ffe00b */
[-C--:B------:R-:W-:Y:S01]  /*0750*/  FFMA R26, R26, R17.reuse, 1.1641532182693481445e-10 ;  /* 0x2f0000001a1a7423 */ /* 0x080fe20000000011 */
[----:B------:R-:W-:Y:S01]  /*0760*/  IADD3 R3, PT, PT, R8, 0x587c5, R10 ;  /* 0x000587c508037810 */ /* 0x000fe20007ffe00a */
[----:B------:R-:W-:Y:S01]  /*0770*/  FFMA R20, R20, R17, 1.1641532182693481445e-10 ;  /* 0x2f00000014147423 */ /* 0x000fe20000000011 */
[----:B------:R-:W-:Y:S02]  /*0780*/  LOP3.LUT R21, R24, R22, R21, 0x96, !PT ;  /* 0x0000001618157212 */ /* 0x000fe400078e9615 */
[----:B------:R-:W-:Y:S01]  /*0790*/  I2FP.F32.U32 R24, R19 ;  /* 0x0000001300187245 */ /* 0x000fe20000201000 */
[----:B------:R-:W-:Y:S01]  /*07a0*/  FMUL R19, R26, R26 ;  /* 0x0000001a1a137220 */ /* 0x000fe20000400000 */
[----:B------:R-:W-:Y:S02]  /*07b0*/  I2FP.F32.U32 R22, R3 ;  /* 0x0000000300167245 */ /* 0x000fe40000201000 */
[----:B------:R-:W-:Y:S01]  /*07c0*/  LOP3.LUT R3, R21, R2, RZ, 0x3c, !PT ;  /* 0x0000000215037212 */ /* 0x000fe200078e3cff */
[-C--:B------:R-:W-:Y:S01]  /*07d0*/  FFMA R24, R24, R17.reuse, 1.1641532182693481445e-10 ;  /* 0x2f00000018187423 */ /* 0x080fe20000000011 */
[----:B------:R-:W-:Y:S01]  /*07e0*/  FSETP.GTU.AND P0, PT, R18, 1, PT ;  /* 0x3f8000001200780b */ /* 0x000fe20003f0c000 */
[----:B------:R-:W-:Y:S01]  /*07f0*/  FFMA R19, R20, R20, R19 ;  /* 0x0000001414137223 */ /* 0x000fe20000000013 */
[----:B------:R-:W-:Y:S01]  /*0800*/  IADD3 R20, PT, PT, R8, 0x161f14, R3 ;  /* 0x00161f1408147810 */ /* 0x000fe20007ffe003 */
[-C--:B------:R-:W-:Y:S01]  /*0810*/  FFMA R22, R22, R17.reuse, 1.1641532182693481445e-10 ;  /* 0x2f00000016167423 */ /* 0x080fe20000000011 */
[----:B------:R-:W-:Y:S01]  /*0820*/  FMUL R21, R24, R24 ;  /* 0x0000001818157220 */ /* 0x000fe20000400000 */
[C---:B------:R-:W-:Y:S01]  /*0830*/  IADD3 R18, PT, PT, R8.reuse, 0x10974f, R2 ;  /* 0x0010974f08127810 */ /* 0x040fe20007ffe002 */
[----:B------:R-:W-:Y:S01]  /*0840*/  VIADD R8, R8, 0x2c3e28 ;  /* 0x002c3e2808087836 */ /* 0x000fe20000000000 */
[----:B------:R-:W-:Y:S01]  /*0850*/  I2FP.F32.U32 R20, R20 ;  /* 0x0000001400147245 */ /* 0x000fe20000201000 */
[----:B------:R-:W-:Y:S01]  /*0860*/  FFMA R21, R22, R22, R21 ;  /* 0x0000001616157223 */ /* 0x000fe20000000015 */
[----:B------:R-:W-:Y:S01]  /*0870*/  FSETP.GTU.AND P1, PT, R19, 1, PT ;  /* 0x3f8000001300780b */ /* 0x000fe20003f2c000 */
[----:B------:R-:W-:Y:S01]  /*0880*/  VIADD R19, R0, 0x1 ;  /* 0x0000000100137836 */ /* 0x000fe20000000000 */
[----:B------:R-:W-:Y:S01]  /*0890*/  I2FP.F32.U32 R18, R18 ;  /* 0x0000001200127245 */ /* 0x000fe20000201000 */
[----:B------:R-:W-:Y:S01]  /*08a0*/  FFMA R20, R20, R17, 1.1641532182693481445e-10 ;  /* 0x2f00000014147423 */ /* 0x000fe20000000011 */
[----:B------:R-:W-:Y:S01]  /*08b0*/  @P0 IMAD.MOV R19, RZ, RZ, R0 ;  /* 0x000000ffff130224 */ /* 0x000fe200078e0200 */
[----:B------:R-:W-:-:S02]  /*08c0*/  FSETP.GTU.AND P0, PT, R21, 1, PT ;  /* 0x3f8000001500780b */ /* 0x000fc40003f0c000 */
[----:B------:R-:W-:Y:S01]  /*08d0*/  FFMA R18, R18, R17, 1.1641532182693481445e-10 ;  /* 0x2f00000012127423 */ /* 0x000fe20000000011 */
[----:B------:R-:W-:Y:S01]  /*08e0*/  FMUL R17, R20, R20 ;  /* 0x0000001414117220 */ /* 0x000fe20000400000 */
[----:B------:R-:W-:-:S03]  /*08f0*/  VIADD R0, R19, 0x1 ;  /* 0x0000000113007836 */ /* 0x000fc60000000000 */
[----:B------:R-:W-:Y:S01]  /*0900*/  FFMA R17, R18, R18, R17 ;  /* 0x0000001212117223 */ /* 0x000fe20000000011 */
[----:B------:R-:W-:-:S04]  /*0910*/  @P1 IMAD.MOV R0, RZ, RZ, R19 ;  /* 0x000000ffff001224 */ /* 0x000fc800078e0213 */
[----:B------:R-:W-:Y:S01]  /*0920*/  FSETP.GTU.AND P1, PT, R17, 1, PT ;  /* 0x3f8000001100780b */ /* 0x000fe20003f2c000 */
[----:B------:R-:W-:Y:S02]  /*0930*/  VIADD R17, R0, 0x1 ;  /* 0x0000000100117836 */ /* 0x000fe40000000000 */
[----:B------:R-:W-:Y:S01]  /*0940*/  @P0 IMAD.MOV R17, RZ, RZ, R0 ;  /* 0x000000ffff110224 */ /* 0x000fe200078e0200 */
[----:B------:R-:W-:-:S03]  /*0950*/  ISETP.NE.AND P0, PT, R16, RZ, PT ;  /* 0x000000ff1000720c */ /* 0x000fc60003f05270 */
[----:B------:R-:W-:-:S06]  /*0960*/  VIADD R0, R17, 0x1 ;  /* 0x0000000111007836 */ /* 0x000fcc0000000000 */
[----:B------:R-:W-:-:S04]  /*0970*/  @P1 IMAD.MOV R0, RZ, RZ, R17 ;  /* 0x000000ffff001224 */ /* 0x000fc800078e0211 */
[----:B------:R-:W-:Y:S05]  /*0980*/  @P0 BRA `(.L_x_14) ;  /* 0xfffffff8007c0947 */ /* 0x000fea000383ffff */
[----:B------:R-:W-:Y:S05]  /*0990*/  BSYNC.RECONVERGENT B2 ;  /* 0x0000000000027941 */ /* 0x000fea0003800200 */
.L_x_13:
[----:B------:R-:W-:-:S07]  /*09a0*/  VIADD R8, R8, 0xffe9e0ec ;  /* 0xffe9e0ec08087836 */ /* 0x000fce0000000000 */
.L_x_12:
[----:B------:R-:W-:Y:S05]  /*09b0*/  BSYNC.RECONVERGENT B1 ;  /* 0x0000000000017941 */ /* 0x000fea0003800200 */
.L_x_11:
[----:B------:R-:W-:-:S13]  /*09c0*/  ISETP.NE.AND P0, PT, R14, RZ, PT ;  /* 0x000000ff0e00720c */ /* 0x000fda0003f05270 */
[----:B------:R-:W-:Y:S05]  /*09d0*/  @!P0 BRA `(.L_x_10) ;  /* 0x0000000000a08947 */ /* 0x000fea0003800000 */
[----:B------:R-:W-:Y:S01]  /*09e0*/  BSSY.RECONVERGENT B1, `(.L_x_15) ;  /* 0x0000025000017945 */ /* 0x000fe20003800200 */
[----:B-----5:R-:W-:Y:S01]  /*09f0*/  VIADD R17, R8, 0x587c5 ;  /* 0x000587c508117836 */ /* 0x020fe20000000000 */
[----:B------:R-:W-:-:S07]  /*0a00*/  IADD3 R14, PT, PT, -R14, RZ, RZ ;  /* 0x000000ff0e0e7210 */ /* 0x000fce0007ffe1ff */
.L_x_16:
[----:B------:R-:W-:Y:S01]  /*0a10*/  SHF.R.U32.HI R8, RZ, 0x2, R9 ;  /* 0x00000002ff087819 */ /* 0x000fe20000011609 */
[----:B------:R-:W-:Y:S01]  /*0a20*/  IMAD.SHL.U32 R16, R3, 0x10, RZ ;  /* 0x0000001003107824 */ /* 0x000fe200078e00ff */
[----:B------:R-:W-:Y:S01]  /*0a30*/  SHF.R.U32.HI R19, RZ, 0x2, R10 ;  /* 0x00000002ff137819 */ /* 0x000fe2000001160a */
[----:B------:R-:W-:Y:S01]  /*0a40*/  VIADD R14, R14, 0x1 ;  /* 0x000000010e0e7836 */ /* 0x000fe20000000000 */
[----:B------:R-:W-:Y:S02]  /*0a50*/  LOP3.LUT R8, R8, R9, RZ, 0x3c, !PT ;  /* 0x0000000908087212 */ /* 0x000fe400078e3cff */
[----:B------:R-:W-:Y:S01]  /*0a60*/  LOP3.LUT R19, R19, R10, RZ, 0x3c, !PT ;  /* 0x0000000a13137212 */ /* 0x000fe200078e3cff */
[----:B------:R-:W-:Y:S01]  /*0a70*/  IMAD.MOV.U32 R10, RZ, RZ, 0x2f800000 ;  /* 0x2f800000ff0a7424 */ /* 0x000fe200078e00ff */
[----:B------:R-:W-:Y:S01]  /*0a80*/  ISETP.NE.AND P1, PT, R14, RZ, PT ;  /* 0x000000ff0e00720c */ /* 0x000fe20003f25270 */
[----:B------:R-:W-:-:S05]  /*0a90*/  IMAD.SHL.U32 R9, R8, 0x2, RZ ;  /* 0x0000000208097824 */ /* 0x000fca00078e00ff */
[----:B------:R-:W-:Y:S01]  /*0aa0*/  LOP3.LUT R9, R3, R16, R9, 0x96, !PT ;  /* 0x0000001003097212 */ /* 0x000fe200078e9609 */
[----:B------:R-:W-:-:S03]  /*0ab0*/  IMAD.MOV.U32 R16, RZ, RZ, R2 ;  /* 0x000000ffff107224 */ /* 0x000fc600078e0002 */
[----:B------:R-:W-:Y:S01]  /*0ac0*/  LOP3.LUT R2, R9, R8, RZ, 0x3c, !PT ;  /* 0x0000000809027212 */ /* 0x000fe200078e3cff */
[----:B------:R-:W-:-:S04]  /*0ad0*/  IMAD.SHL.U32 R9, R19, 0x2, RZ ;  /* 0x0000000213097824 */ /* 0x000fc800078e00ff */
[----:B------:R-:W-:-:S05]  /*0ae0*/  IMAD.SHL.U32 R8, R2, 0x10, RZ ;  /* 0x0000001002087824 */ /* 0x000fca00078e00ff */
[----:B------:R-:W-:Y:S02]  /*0af0*/  LOP3.LUT R9, R19, R9, R8, 0x96, !PT ;  /* 0x0000000913097212 */ /* 0x000fe400078e9608 */
[----:B------:R-:W-:Y:S02]  /*0b00*/  IADD3 R8, PT, PT, R2, R17, RZ ;  /* 0x0000001102087210 */ /* 0x000fe40007ffe0ff */
[----:B------:R-:W-:Y:S02]  /*0b10*/  LOP3.LUT R18, R9, R2, RZ, 0x3c, !PT ;  /* 0x0000000209127212 */ /* 0x000fe400078e3cff */
[----:B------:R-:W-:Y:S02]  /*0b20*/  I2FP.F32.U32 R8, R8 ;  /* 0x0000000800087245 */ /* 0x000fe40000201000 */
[C---:B------:R-:W-:Y:S01]  /*0b30*/  IADD3 R9, PT, PT, R17.reuse, 0x587c5, R18 ;  /* 0x000587c511097810 */ /* 0x040fe20007ffe012 */
[----:B------:R-:W-:Y:S02]  /*0b40*/  VIADD R17, R17, 0xb0f8a ;  /* 0x000b0f8a11117836 */ /* 0x000fe40000000000 */
[----:B------:R-:W-:Y:S01]  /*0b50*/  FFMA R8, R8, R10, 1.1641532182693481445e-10 ;  /* 0x2f00000008087423 */ /* 0x000fe2000000000a */
[----:B------:R-:W-:-:S05]  /*0b60*/  I2FP.F32.U32 R9, R9 ;  /* 0x0000000900097245 */ /* 0x000fca0000201000 */
[----:B------:R-:W-:Y:S01]  /*0b70*/  FFMA R9, R9, R10, 1.1641532182693481445e-10 ;  /* 0x2f00000009097423 */ /* 0x000fe2000000000a */
[----:B------:R-:W-:-:S03]  /*0b80*/  IMAD.MOV.U32 R10, RZ, RZ, R16 ;  /* 0x000000ffff0a7224 */ /* 0x000fc600078e0010 */
[----:B------:R-:W-:-:S04]  /*0b90*/  FMUL R9, R9, R9 ;  /* 0x0000000909097220 */ /* 0x000fc80000400000 */
[----:B------:R-:W-:Y:S01]  /*0ba0*/  FFMA R9, R8, R8, R9 ;  /* 0x0000000808097223 */ /* 0x000fe20000000009 */
[----:B------:R-:W-:-:S04]  /*0bb0*/  VIADD R8, R0, 0x1 ;  /* 0x0000000100087836 */ /* 0x000fc80000000000 */
[----:B------:R-:W-:Y:S01]  /*0bc0*/  FSETP.GTU.AND P0, PT, R9, 1, PT ;  /* 0x3f8000000900780b */ /* 0x000fe20003f0c000 */
[----:B------:R-:W-:Y:S02]  /*0bd0*/  IMAD.MOV.U32 R9, RZ, RZ, R11 ;  /* 0x000000ffff097224 */ /* 0x000fe400078e000b */
[----:B------:R-:W-:Y:S01]  /*0be0*/  IMAD.MOV.U32 R11, RZ, RZ, R3 ;  /* 0x000000ffff0b7224 */ /* 0x000fe200078e0003 */
[----:B------:R-:W-:-:S09]  /*0bf0*/  MOV R3, R18 ;  /* 0x0000001200037202 */ /* 0x000fd20000000f00 */
[----:B------:R-:W-:-:S04]  /*0c00*/  @P0 IMAD.MOV R8, RZ, RZ, R0 ;  /* 0x000000ffff080224 */ /* 0x000fc800078e0200 */
[----:B------:R-:W-:Y:S01]  /*0c10*/  IMAD.MOV.U32 R0, RZ, RZ, R8 ;  /* 0x000000ffff007224 */ /* 0x000fe200078e0008 */
[----:B------:R-:W-:Y:S06]  /*0c20*/  @P1 BRA `(.L_x_16) ;  /* 0xfffffffc00781947 */ /* 0x000fec000383ffff */
[----:B------:R-:W-:Y:S05]  /*0c30*/  BSYNC.RECONVERGENT B1 ;  /* 0x0000000000017941 */ /* 0x000fea0003800200 */
.L_x_15:
[----:B------:R-:W-:Y:S02]  /*0c40*/  VIADD R8, R17, 0xfffa783b ;  /* 0xfffa783b11087836 */ /* 0x000fe40000000000 */
[----:B------:R-:W-:-:S07]  /*0c50*/  IMAD.MOV.U32 R10, RZ, RZ, R16 ;  /* 0x000000ffff0a7224 */ /* 0x000fce00078e0010 */
.L_x_10:
[----:B------:R-:W-:Y:S05]  /*0c60*/  BSYNC.RECONVERGENT B0 ;  /* 0x0000000000007941 */ /* 0x000fea0003800200 */
.L_x_9:
[----:B------:R-:W0:Y:S01]  /*0c70*/  S2R R14, SR_LANEID ;  /* 0x00000000000e7919 */ /* 0x000e220000000000 */
[----:B------:R-:W1:Y:S08]  /*0c80*/  REDUX.SUM UR8, R0 ;  /* 0x00000000000873c4 */ /* 0x000e70000000c000 */
[----:B------:R-:W2:Y:S01]  /*0c90*/  LDC.64 R16, c[0x0][0x388] ;  /* 0x0000e200ff107b82 */ /* 0x000ea20000000a00 */
[----:B------:R-:W-:-:S02]  /*0ca0*/  VOTEU.ANY UR4, UPT, PT ;  /* 0x0000000000047886 */ /* 0x000fc400038e0100 */
[----:B------:R-:W-:Y:S01]  /*0cb0*/  UFLO.U32 UR4, UR4 ;  /* 0x00000004000472bd */ /* 0x000fe200080e0000 */
[----:B-1----:R-:W-:-:S05]  /*0cc0*/  IMAD.U32 R19, RZ, RZ, UR8 ;  /* 0x00000008ff137e24 */ /* 0x002fca000f8e00ff */
[----:B0-----:R-:W-:-:S13]  /*0cd0*/  ISETP.EQ.U32.AND P0, PT, R14, UR4, PT ;  /* 0x000000040e007c0c */ /* 0x001fda000bf02070 */
[----:B--2---:R-:W-:Y:S04]  /*0ce0*/  @P0 REDG.E.ADD.STRONG.GPU desc[UR6][R16.64], R19 ;  /* 0x000000131000098e */ /* 0x004fe8000c12e106 */
[----:B-----5:R-:W-:Y:S04]  /*0cf0*/  STG.E.64 desc[UR6][R4.64], R8 ;  /* 0x0000000804007986 */ /* 0x020fe8000c101b06 */
[----:B------:R-:W-:Y:S04]  /*0d00*/  STG.E.64 desc[UR6][R4.64+0x8], R10 ;  /* 0x0000080a04007986 */ /* 0x000fe8000c101b06 */
[----:B------:R-:W-:Y:S04]  /*0d10*/  STG.E.64 desc[UR6][R4.64+0x10], R2 ;  /* 0x0000100204007986 */ /* 0x000fe8000c101b06 */
[----:B------:R-:W-:Y:S04]  /*0d20*/  STG.E.64 desc[UR6][R4.64+0x18], R12 ;  /* 0x0000180c04007986 */ /* 0x000fe8000c101b06 */
[----:B------:R-:W-:Y:S04]  /*0d30*/  STG.E.64 desc[UR6][R4.64+0x28], R6 ;  /* 0x0000280604007986 */ /* 0x000fe8000c101b06 */
[----:B------:R-:W-:Y:S01]  /*0d40*/  STG.E desc[UR6][R4.64+0x20], R15 ;  /* 0x0000200f04007986 */ /* 0x000fe2000c101906 */
[----:B------:R-:W-:Y:S05]  /*0d50*/  EXIT ;  /* 0x000000000000794d */ /* 0x000fea0003800000 */
.L_x_17:
        /* <DEDUP_REMOVED lines=10> */
.L_x_19:


//--------------------- .nv.global.init           --------------------------
	.section	.nv.global.init,"aw",@progbits
	.align	4
.nv.global.init:
	.type		mrg32k3aM1SubSeq,@object
	.size		mrg32k3aM1SubSeq,(mrg32k3aM2SubSeq - mrg32k3aM1SubSeq)
mrg32k3aM1SubSeq:
        /*0000*/ 	.byte	0x0b, 0xcc, 0xee, 0x04, 0x73, 0x29, 0x8b, 0x6f, 0xf6, 0x53, 0x03, 0xf6, 0x23, 0xf6, 0xea, 0xda
        /* <DEDUP_REMOVED lines=125> */
	.type		mrg32k3aM2SubSeq,@object
	.size		mrg32k3aM2SubSeq,(mrg32k3aM1 - mrg32k3aM2SubSeq)
mrg32k3aM2SubSeq:
        /* <DEDUP_REMOVED lines=126> */
	.type		mrg32k3aM1,@object
	.size		mrg32k3aM1,(mrg32k3aM1Seq - mrg32k3aM1)
mrg32k3aM1:
        /* <DEDUP_REMOVED lines=144> */
	.type		mrg32k3aM1Seq,@object
	.size		mrg32k3aM1Seq,(mrg32k3aM2 - mrg32k3aM1Seq)
mrg32k3aM1Seq:
        /* <DEDUP_REMOVED lines=144> */
	.type		mrg32k3aM2,@object
	.size		mrg32k3aM2,(mrg32k3aM2Seq - mrg32k3aM2)
mrg32k3aM2:
        /* <DEDUP_REMOVED lines=144> */
	.type		mrg32k3aM2Seq,@object
	.size		mrg32k3aM2Seq,(precalc_xorwow_matrix - mrg32k3aM2Seq)
mrg32k3aM2Seq:
        /* <DEDUP_REMOVED lines=144> */
	.type		precalc_xorwow_matrix,@object
	.size		precalc_xorwow_matrix,(precalc_xorwow_offset_matrix - precalc_xorwow_matrix)
precalc_xorwow_matrix:
        /* <DEDUP_REMOVED lines=6400> */
	.type		precalc_xorwow_offset_matrix,@object
	.size		precalc_xorwow_offset_matrix,(.L_1 - precalc_xorwow_offset_matrix)
precalc_xorwow_offset_matrix:
        /* <DEDUP_REMOVED lines=6400> */
.L_1:


//--------------------- .nv.shared.reserved.0     --------------------------
	.section	.nv.shared.reserved.0,"aw",@nobits
	.weak		__nv_reservedSMEM_offset_0_alias
	.size		__nv_reservedSMEM_offset_0_alias, 0, 64
	.other		__nv_reservedSMEM_offset_0_alias,@"STO_CUDA_RESERVED_SHARED STV_DEFAULT"
__nv_reservedSMEM_offset_0_alias:
	.zero		0
	.zero		64


//--------------------- .nv.constant0._Z12setup_kernelP17curandStateXORWOWi --------------------------
	.section	.nv.constant0._Z12setup_kernelP17curandStateXORWOWi,"a",@progbits
	.sectionflags	@""
	.align	4
.nv.constant0._Z12setup_kernelP17curandStateXORWOWi:
	.zero		908


//--------------------- .nv.constant0._Z7gpu_mmcP17curandStateXORWOWPii --------------------------
	.section	.nv.constant0._Z7gpu_mmcP17curandStateXORWOWPii,"a",@progbits
	.sectionflags	@""
	.align	4
.nv.constant0._Z7gpu_mmcP17curandStateXORWOWPii:
	.zero		916


//--------------------- SYMBOLS --------------------------

	.type		.nv.reservedSmem.offset0,@object
	.size		.nv.reservedSmem.offset0,0x4
